//
// Generated by NVIDIA NVVM Compiler
//
// Compiler Build ID: CL-36424714
// Cuda compilation tools, release 13.0, V13.0.88
// Based on NVVM 20.0.0
//

.version 9.0
.target sm_100
.address_size 64

	// .globl	_Z9propagateiPfS_fS_S_S_
.global .align 4 .b8 __cudart_i2opi_f[24] = {65, 144, 67, 60, 153, 149, 98, 219, 192, 221, 52, 245, 209, 87, 39, 252, 41, 21, 68, 78, 110, 131, 249, 162};

.visible .entry _Z9propagateiPfS_fS_S_S_(
	.param .u32 _Z9propagateiPfS_fS_S_S__param_0,
	.param .u64 .ptr .align 1 _Z9propagateiPfS_fS_S_S__param_1,
	.param .u64 .ptr .align 1 _Z9propagateiPfS_fS_S_S__param_2,
	.param .f32 _Z9propagateiPfS_fS_S_S__param_3,
	.param .u64 .ptr .align 1 _Z9propagateiPfS_fS_S_S__param_4,
	.param .u64 .ptr .align 1 _Z9propagateiPfS_fS_S_S__param_5,
	.param .u64 .ptr .align 1 _Z9propagateiPfS_fS_S_S__param_6
)
{
	.local .align 4 .b8 	__local_depot0[28];
	.reg .b64 	%SP;
	.reg .b64 	%SPL;
	.reg .pred 	%p<24>;
	.reg .b32 	%r<91>;
	.reg .b32 	%f<105>;
	.reg .b64 	%rd<60>;
	.reg .b64 	%fd<10>;

	mov.u64 	%SPL, __local_depot0;
	ld.param.u32 	%r32, [_Z9propagateiPfS_fS_S_S__param_0];
	ld.param.u64 	%rd19, [_Z9propagateiPfS_fS_S_S__param_1];
	ld.param.u64 	%rd20, [_Z9propagateiPfS_fS_S_S__param_2];
	ld.param.f32 	%f15, [_Z9propagateiPfS_fS_S_S__param_3];
	ld.param.u64 	%rd22, [_Z9propagateiPfS_fS_S_S__param_5];
	add.u64 	%rd1, %SPL, 0;
	add.u64 	%rd2, %SPL, 0;
	mov.u32 	%r33, %ctaid.x;
	mov.u32 	%r1, %ntid.x;
	mov.u32 	%r34, %tid.x;
	mad.lo.s32 	%r82, %r33, %r1, %r34;
	setp.ge.s32 	%p1, %r82, %r32;
	@%p1 bra 	$L__BB0_19;
	mov.u32 	%r35, %nctaid.x;
	mul.lo.s32 	%r3, %r1, %r35;
	cvta.to.global.u64 	%rd3, %rd20;
	cvta.to.global.u64 	%rd4, %rd22;
	cvta.to.global.u64 	%rd5, %rd19;
$L__BB0_2:
	ld.param.u64 	%rd55, [_Z9propagateiPfS_fS_S_S__param_6];
	ld.param.u64 	%rd54, [_Z9propagateiPfS_fS_S_S__param_4];
	mul.wide.s32 	%rd6, %r82, 3;
	shl.b64 	%rd26, %rd6, 2;
	add.s64 	%rd7, %rd3, %rd26;
	ld.global.f32 	%f16, [%rd7];
	ld.global.f32 	%f17, [%rd7+4];
	mul.f32 	%f18, %f17, %f17;
	fma.rn.f32 	%f19, %f16, %f16, %f18;
	sqrt.rn.f32 	%f1, %f19;
	abs.f32 	%f20, %f16;
	abs.f32 	%f21, %f17;
	setp.gt.f32 	%p2, %f21, %f20;
	selp.f32 	%f22, %f21, %f20, %p2;
	selp.f32 	%f23, %f20, %f21, %p2;
	div.rn.f32 	%f24, %f23, %f22;
	mul.f32 	%f25, %f24, %f24;
	fma.rn.f32 	%f26, %f25, 0f3B33710B, 0fBC807748;
	fma.rn.f32 	%f27, %f26, %f25, 0f3D2CDAB2;
	fma.rn.f32 	%f28, %f27, %f25, 0fBD992D10;
	fma.rn.f32 	%f29, %f28, %f25, 0f3DD9EA6C;
	fma.rn.f32 	%f30, %f29, %f25, 0fBE117CB1;
	fma.rn.f32 	%f31, %f30, %f25, 0f3E4CBCE0;
	fma.rn.f32 	%f32, %f31, %f25, 0fBEAAAA7D;
	mul.f32 	%f33, %f25, %f32;
	fma.rn.f32 	%f34, %f33, %f24, %f24;
	neg.f32 	%f35, %f34;
	fma.rn.f32 	%f36, 0f3F6EE581, 0f3FD774EB, %f35;
	selp.f32 	%f37, %f36, %f34, %p2;
	selp.f32 	%f38, 0f3F6EE581, 0f3FEEE581, %p2;
	selp.f32 	%f39, %f34, %f35, %p2;
	mov.b32 	%r36, %f16;
	fma.rn.f32 	%f40, %f38, 0f3FD774EB, %f39;
	setp.lt.s32 	%p3, %r36, 0;
	selp.f32 	%f41, %f40, %f37, %p3;
	add.f32 	%f42, %f21, %f20;
	setp.eq.f32 	%p4, %f22, 0f00000000;
	selp.f32 	%f43, 0f40490FDB, 0f00000000, %p3;
	setp.eq.f32 	%p5, %f20, %f21;
	selp.f32 	%f44, 0f4016CBE4, 0f3F490FDB, %p3;
	selp.f32 	%f45, %f44, %f41, %p5;
	selp.f32 	%f46, %f43, %f45, %p4;
	abs.f32 	%f47, %f42;
	setp.nan.f32 	%p6, %f47, %f47;
	copysign.f32 	%f48, %f17, %f46;
	selp.f32 	%f49, %f42, %f48, %p6;
	cvt.f64.f32 	%fd1, %f49;
	cvta.to.global.u64 	%rd27, %rd54;
	mul.wide.s32 	%rd28, %r82, 4;
	add.s64 	%rd29, %rd27, %rd28;
	ld.global.f32 	%f50, [%rd29];
	mul.f32 	%f51, %f15, %f50;
	cvt.f64.f32 	%fd2, %f51;
	fma.rn.f64 	%fd3, %fd2, 0d3F91DF46A1FAE711, %fd1;
	cvt.rn.f32.f64 	%f2, %fd3;
	cvta.to.global.u64 	%rd30, %rd55;
	add.s64 	%rd8, %rd30, %rd28;
	st.global.f32 	[%rd8], %f2;
	mul.f32 	%f52, %f2, 0f3F22F983;
	cvt.rni.s32.f32 	%r86, %f52;
	cvt.rn.f32.s32 	%f53, %r86;
	fma.rn.f32 	%f54, %f53, 0fBFC90FDA, %f2;
	fma.rn.f32 	%f55, %f53, 0fB3A22168, %f54;
	fma.rn.f32 	%f103, %f53, 0fA7C234C5, %f55;
	abs.f32 	%f4, %f2;
	setp.ltu.f32 	%p7, %f4, 0f47CE4780;
	@%p7 bra 	$L__BB0_10;
	setp.neu.f32 	%p8, %f4, 0f7F800000;
	@%p8 bra 	$L__BB0_5;
	mov.f32 	%f58, 0f00000000;
	mul.rn.f32 	%f103, %f2, %f58;
	mov.b32 	%r86, 0;
	bra.uni 	$L__BB0_10;
$L__BB0_5:
	mov.b32 	%r6, %f2;
	mov.b64 	%rd58, 0;
	mov.b32 	%r83, 0;
	mov.u64 	%rd56, __cudart_i2opi_f;
	mov.u64 	%rd57, %rd2;
$L__BB0_6:
	.pragma "nounroll";
	ld.global.nc.u32 	%r38, [%rd56];
	shl.b32 	%r39, %r6, 8;
	or.b32  	%r40, %r39, -2147483648;
	mad.wide.u32 	%rd33, %r38, %r40, %rd58;
	shr.u64 	%rd58, %rd33, 32;
	st.local.u32 	[%rd57], %rd33;
	add.s32 	%r83, %r83, 1;
	add.s64 	%rd57, %rd57, 4;
	add.s64 	%rd56, %rd56, 4;
	setp.ne.s32 	%p9, %r83, 6;
	@%p9 bra 	$L__BB0_6;
	shr.u32 	%r41, %r6, 23;
	st.local.u32 	[%rd2+24], %rd58;
	and.b32  	%r9, %r41, 31;
	and.b32  	%r42, %r41, 224;
	add.s32 	%r43, %r42, -128;
	shr.u32 	%r44, %r43, 5;
	mul.wide.u32 	%rd34, %r44, 4;
	sub.s64 	%rd15, %rd2, %rd34;
	ld.local.u32 	%r84, [%rd15+24];
	ld.local.u32 	%r85, [%rd15+20];
	setp.eq.s32 	%p10, %r9, 0;
	@%p10 bra 	$L__BB0_9;
	shf.l.wrap.b32 	%r84, %r85, %r84, %r9;
	ld.local.u32 	%r45, [%rd15+16];
	shf.l.wrap.b32 	%r85, %r45, %r85, %r9;
$L__BB0_9:
	shr.u32 	%r46, %r84, 30;
	shf.l.wrap.b32 	%r47, %r85, %r84, 2;
	shl.b32 	%r48, %r85, 2;
	shr.u32 	%r49, %r47, 31;
	add.s32 	%r50, %r49, %r46;
	neg.s32 	%r51, %r50;
	setp.lt.s32 	%p11, %r6, 0;
	selp.b32 	%r86, %r51, %r50, %p11;
	xor.b32  	%r52, %r47, %r6;
	shr.s32 	%r53, %r47, 31;
	xor.b32  	%r54, %r53, %r47;
	xor.b32  	%r55, %r53, %r48;
	cvt.u64.u32 	%rd35, %r54;
	shl.b64 	%rd36, %rd35, 32;
	cvt.u64.u32 	%rd37, %r55;
	or.b64  	%rd38, %rd36, %rd37;
	cvt.rn.f64.s64 	%fd4, %rd38;
	mul.f64 	%fd5, %fd4, 0d3BF921FB54442D19;
	cvt.rn.f32.f64 	%f56, %fd5;
	neg.f32 	%f57, %f56;
	setp.lt.s32 	%p12, %r52, 0;
	selp.f32 	%f103, %f57, %f56, %p12;
$L__BB0_10:
	add.s32 	%r57, %r86, 1;
	mul.rn.f32 	%f59, %f103, %f103;
	and.b32  	%r58, %r86, 1;
	setp.eq.b32 	%p13, %r58, 1;
	selp.f32 	%f60, %f103, 0f3F800000, %p13;
	fma.rn.f32 	%f61, %f59, %f60, 0f00000000;
	fma.rn.f32 	%f62, %f59, 0f37CBAC00, 0fBAB607ED;
	selp.f32 	%f63, 0fB94D4153, %f62, %p13;
	selp.f32 	%f64, 0f3C0885E4, 0f3D2AAABB, %p13;
	fma.rn.f32 	%f65, %f63, %f59, %f64;
	selp.f32 	%f66, 0fBE2AAAA8, 0fBEFFFFFF, %p13;
	fma.rn.f32 	%f67, %f65, %f59, %f66;
	fma.rn.f32 	%f68, %f67, %f61, %f60;
	and.b32  	%r59, %r57, 2;
	setp.eq.s32 	%p14, %r59, 0;
	mov.f32 	%f69, 0f00000000;
	sub.f32 	%f70, %f69, %f68;
	selp.f32 	%f71, %f68, %f70, %p14;
	mul.f32 	%f8, %f1, %f71;
	st.global.f32 	[%rd7], %f8;
	ld.global.f32 	%f9, [%rd8];
	mul.f32 	%f72, %f9, 0f3F22F983;
	cvt.rni.s32.f32 	%r90, %f72;
	cvt.rn.f32.s32 	%f73, %r90;
	fma.rn.f32 	%f74, %f73, 0fBFC90FDA, %f9;
	fma.rn.f32 	%f75, %f73, 0fB3A22168, %f74;
	fma.rn.f32 	%f104, %f73, 0fA7C234C5, %f75;
	abs.f32 	%f11, %f9;
	setp.ltu.f32 	%p15, %f11, 0f47CE4780;
	@%p15 bra 	$L__BB0_18;
	setp.neu.f32 	%p16, %f11, 0f7F800000;
	@%p16 bra 	$L__BB0_13;
	mov.f32 	%f78, 0f00000000;
	mul.rn.f32 	%f104, %f9, %f78;
	mov.b32 	%r90, 0;
	bra.uni 	$L__BB0_18;
$L__BB0_13:
	mov.b32 	%r19, %f9;
	mov.b64 	%rd59, 0;
	mov.b32 	%r87, 0;
$L__BB0_14:
	.pragma "nounroll";
	mul.wide.u32 	%rd40, %r87, 4;
	mov.u64 	%rd41, __cudart_i2opi_f;
	add.s64 	%rd42, %rd41, %rd40;
	ld.global.nc.u32 	%r61, [%rd42];
	shl.b32 	%r62, %r19, 8;
	or.b32  	%r63, %r62, -2147483648;
	mad.wide.u32 	%rd43, %r61, %r63, %rd59;
	shr.u64 	%rd59, %rd43, 32;
	add.s64 	%rd44, %rd1, %rd40;
	st.local.u32 	[%rd44], %rd43;
	add.s32 	%r87, %r87, 1;
	setp.ne.s32 	%p17, %r87, 6;
	@%p17 bra 	$L__BB0_14;
	shr.u32 	%r64, %r19, 23;
	st.local.u32 	[%rd1+24], %rd59;
	and.b32  	%r22, %r64, 31;
	and.b32  	%r65, %r64, 224;
	add.s32 	%r66, %r65, -128;
	shr.u32 	%r67, %r66, 5;
	mul.wide.u32 	%rd45, %r67, 4;
	sub.s64 	%rd18, %rd1, %rd45;
	ld.local.u32 	%r88, [%rd18+24];
	ld.local.u32 	%r89, [%rd18+20];
	setp.eq.s32 	%p18, %r22, 0;
	@%p18 bra 	$L__BB0_17;
	shf.l.wrap.b32 	%r88, %r89, %r88, %r22;
	ld.local.u32 	%r68, [%rd18+16];
	shf.l.wrap.b32 	%r89, %r68, %r89, %r22;
$L__BB0_17:
	shr.u32 	%r69, %r88, 30;
	shf.l.wrap.b32 	%r70, %r89, %r88, 2;
	shl.b32 	%r71, %r89, 2;
	shr.u32 	%r72, %r70, 31;
	add.s32 	%r73, %r72, %r69;
	neg.s32 	%r74, %r73;
	setp.lt.s32 	%p19, %r19, 0;
	selp.b32 	%r90, %r74, %r73, %p19;
	xor.b32  	%r75, %r70, %r19;
	shr.s32 	%r76, %r70, 31;
	xor.b32  	%r77, %r76, %r70;
	xor.b32  	%r78, %r76, %r71;
	cvt.u64.u32 	%rd46, %r77;
	shl.b64 	%rd47, %rd46, 32;
	cvt.u64.u32 	%rd48, %r78;
	or.b64  	%rd49, %rd47, %rd48;
	cvt.rn.f64.s64 	%fd6, %rd49;
	mul.f64 	%fd7, %fd6, 0d3BF921FB54442D19;
	cvt.rn.f32.f64 	%f76, %fd7;
	neg.f32 	%f77, %f76;
	setp.lt.s32 	%p20, %r75, 0;
	selp.f32 	%f104, %f77, %f76, %p20;
$L__BB0_18:
	mul.rn.f32 	%f79, %f104, %f104;
	and.b32  	%r80, %r90, 1;
	setp.eq.b32 	%p21, %r80, 1;
	selp.f32 	%f80, 0f3F800000, %f104, %p21;
	fma.rn.f32 	%f81, %f79, %f80, 0f00000000;
	fma.rn.f32 	%f82, %f79, 0f37CBAC00, 0fBAB607ED;
	selp.f32 	%f83, %f82, 0fB94D4153, %p21;
	selp.f32 	%f84, 0f3D2AAABB, 0f3C0885E4, %p21;
	fma.rn.f32 	%f85, %f83, %f79, %f84;
	selp.f32 	%f86, 0fBEFFFFFF, 0fBE2AAAA8, %p21;
	fma.rn.f32 	%f87, %f85, %f79, %f86;
	fma.rn.f32 	%f88, %f87, %f81, %f80;
	and.b32  	%r81, %r90, 2;
	setp.eq.s32 	%p22, %r81, 0;
	mov.f32 	%f89, 0f00000000;
	sub.f32 	%f90, %f89, %f88;
	selp.f32 	%f91, %f88, %f90, %p22;
	mul.f32 	%f92, %f1, %f91;
	st.global.f32 	[%rd7+4], %f92;
	mul.wide.s32 	%rd50, %r82, 4;
	add.s64 	%rd51, %rd4, %rd50;
	ld.global.f32 	%f93, [%rd51];
	cvt.f64.f32 	%fd8, %f93;
	mul.f64 	%fd9, %fd8, 0d3F74CEC41DD1A21F;
	cvt.rn.f32.f64 	%f94, %fd9;
	st.global.f32 	[%rd7+8], %f94;
	add.s64 	%rd53, %rd5, %rd26;
	ld.global.f32 	%f95, [%rd53];
	fma.rn.f32 	%f96, %f15, %f8, %f95;
	st.global.f32 	[%rd53], %f96;
	ld.global.f32 	%f97, [%rd7+4];
	ld.global.f32 	%f98, [%rd53+4];
	fma.rn.f32 	%f99, %f15, %f97, %f98;
	st.global.f32 	[%rd53+4], %f99;
	ld.global.f32 	%f100, [%rd7+8];
	ld.global.f32 	%f101, [%rd53+8];
	fma.rn.f32 	%f102, %f15, %f100, %f101;
	st.global.f32 	[%rd53+8], %f102;
	add.s32 	%r82, %r82, %r3;
	setp.lt.s32 	%p23, %r82, %r32;
	@%p23 bra 	$L__BB0_2;
$L__BB0_19:
	ret;

}


// ===== COMPILED SASS (sm_100) =====

	.target	sm_100

	.elftype	@"ET_EXEC"


//--------------------- .note.nv.tkinfo           --------------------------
	.section	.note.nv.tkinfo,"",@"SHT_NOTE"
	.sectionflags	@"SHF_NOTE_NV_TKINFO"
	.tkinfo
        /*0018*/ 	.word	0x00000002
        /*0030*/ 	.string	""
        /*0030*/ 	.string	"ptxas"
        /*0030*/ 	.string	"Cuda compilation tools, release 13.0, V13.0.88"
        /*0030*/ 	.string	"Build cuda_13.0.r13.0/compiler.36424714_0"
        /*0030*/ 	.string	"-arch sm_100 -m 64 "



//--------------------- .note.nv.cuinfo           --------------------------
	.section	.note.nv.cuinfo,"",@"SHT_NOTE"
	.sectionflags	@"SHF_NOTE_NV_CUINFO"
        /*0018*/ 	.short	0x0002
        /*001a*/ 	.short	0x0064
        /*001c*/ 	.short	0x0082
	.zero		2


//--------------------- .nv.info                  --------------------------
	.section	.nv.info,"",@"SHT_CUDA_INFO"
	.align	4


	//----- nvinfo : EIATTR_REGCOUNT
	.align		4
        /*0000*/ 	.byte	0x04, 0x2f
        /*0002*/ 	.short	(.L_2 - .L_1)
	.align		4
.L_1:
        /*0004*/ 	.word	index@(_Z9propagateiPfS_fS_S_S_)
        /*0008*/ 	.word	0x0000001c


	//----- nvinfo : EIATTR_FRAME_SIZE
	.align		4
.L_2:
        /*000c*/ 	.byte	0x04, 0x11
        /*000e*/ 	.short	(.L_4 - .L_3)
	.align		4
.L_3:
        /*0010*/ 	.word	index@($__internal_1_$__cuda_sm3x_div_rn_noftz_f32_slowpath)
        /*0014*/ 	.word	0x00000020


	//----- nvinfo : EIATTR_FRAME_SIZE
	.align		4
.L_4:
        /*0018*/ 	.byte	0x04, 0x11
        /*001a*/ 	.short	(.L_6 - .L_5)
	.align		4
.L_5:
        /*001c*/ 	.word	index@($__internal_0_$__cuda_sm20_sqrt_rn_f32_slowpath)
        /*0020*/ 	.word	0x00000020


	//----- nvinfo : EIATTR_FRAME_SIZE
	.align		4
.L_6:
        /*0024*/ 	.byte	0x04, 0x11
        /*0026*/ 	.short	(.L_8 - .L_7)
	.align		4
.L_7:
        /*0028*/ 	.word	index@(_Z9propagateiPfS_fS_S_S_)
        /*002c*/ 	.word	0x00000020


	//----- nvinfo : EIATTR_MIN_STACK_SIZE
	.align		4
.L_8:
        /*0030*/ 	.byte	0x04, 0x12
        /*0032*/ 	.short	(.L_10 - .L_9)
	.align		4
.L_9:
        /*0034*/ 	.word	index@(_Z9propagateiPfS_fS_S_S_)
        /*0038*/ 	.word	0x00000020
.L_10:


//--------------------- .nv.compat                --------------------------
	.section	.nv.compat,"",@"SHT_CUDA_COMPAT_INFO"
	.align	4
        /*0000*/ 	.byte	0x02, 0x09, 0x00, 0x00, 0x02, 0x02, 0x01, 0x00, 0x02, 0x05, 0x05, 0x00, 0x03, 0x07, 0x01, 0x01
        /*0010*/ 	.byte	0x02, 0x03, 0x00, 0x00, 0x02, 0x06, 0x01, 0x00, 0x04, 0x0b, 0x08, 0x00, 0x01, 0x00, 0x00, 0x00
        /*0020*/ 	.byte	0x00, 0x00, 0x00, 0x00


//--------------------- .nv.info._Z9propagateiPfS_fS_S_S_ --------------------------
	.section	.nv.info._Z9propagateiPfS_fS_S_S_,"",@"SHT_CUDA_INFO"
	.sectionflags	@""
	.align	4


	//----- nvinfo : EIATTR_CUDA_API_VERSION
	.align		4
        /*0000*/ 	.byte	0x04, 0x37
        /*0002*/ 	.short	(.L_12 - .L_11)
.L_11:
        /*0004*/ 	.word	0x00000082


	//----- nvinfo : EIATTR_KPARAM_INFO
	.align		4
.L_12:
        /*0008*/ 	.byte	0x04, 0x17
        /*000a*/ 	.short	(.L_14 - .L_13)
.L_13:
        /*000c*/ 	.word	0x00000000
        /*0010*/ 	.short	0x0006
        /*0012*/ 	.short	0x0030
        /*0014*/ 	.byte	0x00, 0xf5, 0x21, 0x00


	//----- nvinfo : EIATTR_KPARAM_INFO
	.align		4
.L_14:
        /*0018*/ 	.byte	0x04, 0x17
        /*001a*/ 	.short	(.L_16 - .L_15)
.L_15:
        /*001c*/ 	.word	0x00000000
        /*0020*/ 	.short	0x0005
        /*0022*/ 	.short	0x0028
        /*0024*/ 	.byte	0x00, 0xf5, 0x21, 0x00


	//----- nvinfo : EIATTR_KPARAM_INFO
	.align		4
.L_16:
        /*0028*/ 	.byte	0x04, 0x17
        /*002a*/ 	.short	(.L_18 - .L_17)
.L_17:
        /*002c*/ 	.word	0x00000000
        /*0030*/ 	.short	0x0004
        /*0032*/ 	.short	0x0020
        /*0034*/ 	.byte	0x00, 0xf5, 0x21, 0x00


	//----- nvinfo : EIATTR_KPARAM_INFO
	.align		4
.L_18:
        /*0038*/ 	.byte	0x04, 0x17
        /*003a*/ 	.short	(.L_20 - .L_19)
.L_19:
        /*003c*/ 	.word	0x00000000
        /*0040*/ 	.short	0x0003
        /*0042*/ 	.short	0x0018
        /*0044*/ 	.byte	0x00, 0xf0, 0x11, 0x00


	//----- nvinfo : EIATTR_KPARAM_INFO
	.align		4
.L_20:
        /*0048*/ 	.byte	0x04, 0x17
        /*004a*/ 	.short	(.L_22 - .L_21)
.L_21:
        /*004c*/ 	.word	0x00000000
        /*0050*/ 	.short	0x0002
        /*0052*/ 	.short	0x0010
        /*0054*/ 	.byte	0x00, 0xf5, 0x21, 0x00


	//----- nvinfo : EIATTR_KPARAM_INFO
	.align		4
.L_22:
        /*0058*/ 	.byte	0x04, 0x17
        /*005a*/ 	.short	(.L_24 - .L_23)
.L_23:
        /*005c*/ 	.word	0x00000000
        /*0060*/ 	.short	0x0001
        /*0062*/ 	.short	0x0008
        /*0064*/ 	.byte	0x00, 0xf5, 0x21, 0x00


	//----- nvinfo : EIATTR_KPARAM_INFO
	.align		4
.L_24:
        /*0068*/ 	.byte	0x04, 0x17
        /*006a*/ 	.short	(.L_26 - .L_25)
.L_25:
        /*006c*/ 	.word	0x00000000
        /*0070*/ 	.short	0x0000
        /*0072*/ 	.short	0x0000
        /*0074*/ 	.byte	0x00, 0xf0, 0x11, 0x00


	//----- nvinfo : EIATTR_SPARSE_MMA_MASK
	.align		4
.L_26:
        /*0078*/ 	.byte	0x03, 0x50
        /*007a*/ 	.short	0x0000


	//----- nvinfo : EIATTR_MAXREG_COUNT
	.align		4
        /*007c*/ 	.byte	0x03, 0x1b
        /*007e*/ 	.short	0x00ff


	//----- nvinfo : EIATTR_MERCURY_ISA_VERSION
	.align		4
        /*0080*/ 	.byte	0x03, 0x5f
        /*0082*/ 	.short	0x0101


	//----- nvinfo : EIATTR_VRC_CTA_INIT_COUNT
	.align		4
        /*0084*/ 	.byte	0x02, 0x4a
	.zero		1
	.zero		1


	//----- nvinfo : EIATTR_EXIT_INSTR_OFFSETS
	.align		4
        /*0088*/ 	.byte	0x04, 0x1c
        /*008a*/ 	.short	(.L_28 - .L_27)


	//   ....[0]....
.L_27:
        /*008c*/ 	.word	0x00000080


	//   ....[1]....
        /*0090*/ 	.word	0x00001160


	//----- nvinfo : EIATTR_CRS_STACK_SIZE
	.align		4
.L_28:
        /*0094*/ 	.byte	0x04, 0x1e
        /*0096*/ 	.short	(.L_30 - .L_29)
.L_29:
        /*0098*/ 	.word	0x00000000


	//----- nvinfo : EIATTR_CBANK_PARAM_SIZE
	.align		4
.L_30:
        /*009c*/ 	.byte	0x03, 0x19
        /*009e*/ 	.short	0x0038


	//----- nvinfo : EIATTR_PARAM_CBANK
	.align		4
        /*00a0*/ 	.byte	0x04, 0x0a
        /*00a2*/ 	.short	(.L_32 - .L_31)
	.align		4
.L_31:
        /*00a4*/ 	.word	index@(.nv.constant0._Z9propagateiPfS_fS_S_S_)
        /*00a8*/ 	.short	0x0380
        /*00aa*/ 	.short	0x0038


	//----- nvinfo : EIATTR_SW_WAR
	.align		4
.L_32:
        /*00ac*/ 	.byte	0x04, 0x36
        /*00ae*/ 	.short	(.L_34 - .L_33)
.L_33:
        /*00b0*/ 	.word	0x00000008
.L_34:


//--------------------- .nv.callgraph             --------------------------
	.section	.nv.callgraph,"",@"SHT_CUDA_CALLGRAPH"
	.align	4
	.sectionentsize	8
	.align		4
        /*0000*/ 	.word	0x00000000
	.align		4
        /*0004*/ 	.word	0xffffffff
	.align		4
        /*0008*/ 	.word	0x00000000
	.align		4
        /*000c*/ 	.word	0xfffffffe
	.align		4
        /*0010*/ 	.word	0x00000000
	.align		4
        /*0014*/ 	.word	0xfffffffd
	.align		4
        /*0018*/ 	.word	0x00000000
	.align		4
        /*001c*/ 	.word	0xfffffffc


//--------------------- .nv.constant4             --------------------------
	.section	.nv.constant4,"a",@progbits
	.align	8
	.align		8
.nv.constant4:
        /*0000*/ 	.dword	__cudart_i2opi_f


//--------------------- .text._Z9propagateiPfS_fS_S_S_ --------------------------
	.section	.text._Z9propagateiPfS_fS_S_S_,"ax",@progbits
	.align	128
        .global         _Z9propagateiPfS_fS_S_S_
        .type           _Z9propagateiPfS_fS_S_S_,@function
        .size           _Z9propagateiPfS_fS_S_S_,(.L_x_26 - _Z9propagateiPfS_fS_S_S_)
        .other          _Z9propagateiPfS_fS_S_S_,@"STO_CUDA_ENTRY STV_DEFAULT"
_Z9propagateiPfS_fS_S_S_:
.text._Z9propagateiPfS_fS_S_S_:
[----:B------:R-:W0:Y:S01]  /*0000*/  LDC R1, c[0x0][0x37c] ;  /* 0x0000df00ff017b82 */ /* 0x000e220000000800 */
[----:B------:R-:W1:Y:S07]  /*0010*/  S2R R10, SR_TID.X ;  /* 0x00000000000a7919 */ /* 0x000e6e0000002100 */
[----:B------:R-:W1:Y:S01]  /*0020*/  S2UR UR4, SR_CTAID.X ;  /* 0x00000000000479c3 */ /* 0x000e620000002500 */
[----:B------:R-:W2:Y:S01]  /*0030*/  LDCU UR5, c[0x0][0x380] ;  /* 0x00007000ff0577ac */ /* 0x000ea20008000800 */
[----:B0-----:R-:W-:-:S06]  /*0040*/  VIADD R1, R1, 0xffffffe0 ;  /* 0xffffffe001017836 */ /* 0x001fcc0000000000 */
[----:B------:R-:W1:Y:S02]  /*0050*/  LDC R5, c[0x0][0x360] ;  /* 0x0000d800ff057b82 */ /* 0x000e640000000800 */
[----:B-1----:R-:W-:-:S05]  /*0060*/  IMAD R10, R5, UR4, R10 ;  /* 0x00000004050a7c24 */ /* 0x002fca000f8e020a */
[----:B--2---:R-:W-:-:S13]  /*0070*/  ISETP.GE.AND P0, PT, R10, UR5, PT ;  /* 0x000000050a007c0c */ /* 0x004fda000bf06270 */
[----:B------:R-:W-:Y:S05]  /*0080*/  @P0 EXIT ;  /* 0x000000000000094d */ /* 0x000fea0003800000 */
[----:B------:R-:W0:Y:S01]  /*0090*/  LDCU UR4, c[0x0][0x370] ;  /* 0x00006e00ff0477ac */ /* 0x000e220008000800 */
[----:B------:R-:W1:Y:S01]  /*00a0*/  LDCU.64 UR6, c[0x0][0x358] ;  /* 0x00006b00ff0677ac */ /* 0x000e620008000a00 */
[----:B0-----:R-:W-:-:S07]  /*00b0*/  IMAD R5, R5, UR4, RZ ;  /* 0x0000000405057c24 */ /* 0x001fce000f8e02ff */
.L_x_11:
[----:B0-----:R-:W0:Y:S02]  /*00c0*/  LDC.64 R6, c[0x0][0x390] ;  /* 0x0000e400ff067b82 */ /* 0x001e240000000a00 */
[----:B0-----:R-:W-:-:S05]  /*00d0*/  IMAD.WIDE R6, R10, 0xc, R6 ;  /* 0x0000000c0a067825 */ /* 0x001fca00078e0206 */
[----:B-1----:R-:W2:Y:S04]  /*00e0*/  LDG.E R2, desc[UR6][R6.64+0x4] ;  /* 0x0000040606027981 */ /* 0x002ea8000c1e1900 */
[----:B------:R-:W3:Y:S01]  /*00f0*/  LDG.E R13, desc[UR6][R6.64] ;  /* 0x00000006060d7981 */ /* 0x000ee2000c1e1900 */
[----:B------:R-:W-:Y:S01]  /*0100*/  BSSY.RECONVERGENT B0, `(.L_x_0) ;  /* 0x000000f000007945 */ /* 0x000fe20003800200 */
[----:B--2---:R-:W-:-:S04]  /*0110*/  FMUL R0, R2, R2 ;  /* 0x0000000202007220 */ /* 0x004fc80000400000 */
[----:B---3--:R-:W-:-:S04]  /*0120*/  FFMA R4, R13, R13, R0 ;  /* 0x0000000d0d047223 */ /* 0x008fc80000000000 */
[----:B------:R-:W-:Y:S01]  /*0130*/  VIADD R0, R4, 0xf3000000 ;  /* 0xf300000004007836 */ /* 0x000fe20000000000 */
[----:B------:R0:W1:Y:S04]  /*0140*/  MUFU.RSQ R3, R4 ;  /* 0x0000000400037308 */ /* 0x0000680000001400 */
[----:B------:R-:W-:-:S13]  /*0150*/  ISETP.GT.U32.AND P0, PT, R0, 0x727fffff, PT ;  /* 0x727fffff0000780c */ /* 0x000fda0003f04070 */
[----:B01----:R-:W-:Y:S05]  /*0160*/  @!P0 BRA `(.L_x_1) ;  /* 0x0000000000108947 */ /* 0x003fea0003800000 */
[----:B------:R-:W-:-:S07]  /*0170*/  MOV R12, 0x190 ;  /* 0x00000190000c7802 */ /* 0x000fce0000000f00 */
[----:B------:R-:W-:Y:S05]  /*0180*/  CALL.REL.NOINC `($__internal_0_$__cuda_sm20_sqrt_rn_f32_slowpath) ;  /* 0x0000000c00f87944 */ /* 0x000fea0003c00000 */
[----:B------:R-:W-:Y:S01]  /*0190*/  IMAD.MOV.U32 R9, RZ, RZ, R3 ;  /* 0x000000ffff097224 */ /* 0x000fe200078e0003 */
[----:B------:R-:W-:Y:S06]  /*01a0*/  BRA `(.L_x_2) ;  /* 0x0000000000107947 */ /* 0x000fec0003800000 */
.L_x_1:
[----:B------:R-:W-:Y:S01]  /*01b0*/  FMUL.FTZ R9, R4, R3 ;  /* 0x0000000304097220 */ /* 0x000fe20000410000 */
[----:B------:R-:W-:-:S03]  /*01c0*/  FMUL.FTZ R3, R3, 0.5 ;  /* 0x3f00000003037820 */ /* 0x000fc60000410000 */
[----:B------:R-:W-:-:S04]  /*01d0*/  FFMA R0, -R9, R9, R4 ;  /* 0x0000000909007223 */ /* 0x000fc80000000104 */
[----:B------:R-:W-:-:S07]  /*01e0*/  FFMA R9, R0, R3, R9 ;  /* 0x0000000300097223 */ /* 0x000fce0000000009 */
.L_x_2:
[----:B------:R-:W-:Y:S05]  /*01f0*/  BSYNC.RECONVERGENT B0 ;  /* 0x0000000000007941 */ /* 0x000fea0003800200 */
.L_x_0:
[CC--:B------:R-:W-:Y:S01]  /*0200*/  FSETP.GT.AND P2, PT, |R2|.reuse, |R13|.reuse, PT ;  /* 0x4000000d0200720b */ /* 0x0c0fe20003f44200 */
[----:B------:R-:W-:Y:S03]  /*0210*/  BSSY.RECONVERGENT B0, `(.L_x_3) ;  /* 0x000000e000007945 */ /* 0x000fe60003800200 */
[----:B------:R-:W-:Y:S02]  /*0220*/  FSEL R3, |R2|, |R13|, P2 ;  /* 0x4000000d02037208 */ /* 0x000fe40001000200 */
[----:B------:R-:W-:Y:S02]  /*0230*/  FSEL R0, |R13|, |R2|, P2 ;  /* 0x400000020d007208 */ /* 0x000fe40001000200 */
[----:B------:R-:W0:Y:S08]  /*0240*/  MUFU.RCP R4, R3 ;  /* 0x0000000300047308 */ /* 0x000e300000001000 */
[----:B------:R-:W1:Y:S01]  /*0250*/  FCHK P0, R0, R3 ;  /* 0x0000000300007302 */ /* 0x000e620000000000 */
[----:B0-----:R-:W-:-:S04]  /*0260*/  FFMA R11, -R3, R4, 1 ;  /* 0x3f800000030b7423 */ /* 0x001fc80000000104 */
[----:B------:R-:W-:-:S04]  /*0270*/  FFMA R11, R4, R11, R4 ;  /* 0x0000000b040b7223 */ /* 0x000fc80000000004 */
[----:B------:R-:W-:-:S04]  /*0280*/  FFMA R4, R0, R11, RZ ;  /* 0x0000000b00047223 */ /* 0x000fc800000000ff */
[----:B------:R-:W-:-:S04]  /*0290*/  FFMA R8, -R3, R4, R0 ;  /* 0x0000000403087223 */ /* 0x000fc80000000100 */
[----:B------:R-:W-:Y:S01]  /*02a0*/  FFMA R4, R11, R8, R4 ;  /* 0x000000080b047223 */ /* 0x000fe20000000004 */
[----:B-1----:R-:W-:Y:S06]  /*02b0*/  @!P0 BRA `(.L_x_4) ;  /* 0x00000000000c8947 */ /* 0x002fec0003800000 */
[----:B------:R-:W-:-:S07]  /*02c0*/  MOV R4, 0x2e0 ;  /* 0x000002e000047802 */ /* 0x000fce0000000f00 */
[----:B------:R-:W-:Y:S05]  /*02d0*/  CALL.REL.NOINC `($__internal_1_$__cuda_sm3x_div_rn_noftz_f32_slowpath) ;  /* 0x0000001000007944 */ /* 0x000fea0003c00000 */
[----:B------:R-:W-:-:S07]  /*02e0*/  IMAD.MOV.U32 R4, RZ, RZ, R0 ;  /* 0x000000ffff047224 */ /* 0x000fce00078e0000 */
.L_x_4:
[----:B------:R-:W-:Y:S05]  /*02f0*/  BSYNC.RECONVERGENT B0 ;  /* 0x0000000000007941 */ /* 0x000fea0003800200 */
.L_x_3:
[----:B------:R-:W0:Y:S02]  /*0300*/  LDC.64 R14, c[0x0][0x3a0] ;  /* 0x0000e800ff0e7b82 */ /* 0x000e240000000a00 */
[----:B0-----:R-:W-:-:S06]  /*0310*/  IMAD.WIDE R14, R10, 0x4, R14 ;  /* 0x000000040a0e7825 */ /* 0x001fcc00078e020e */
[----:B------:R0:W2:Y:S01]  /*0320*/  LDG.E R14, desc[UR6][R14.64] ;  /* 0x000000060e0e7981 */ /* 0x0000a2000c1e1900 */
[----:B------:R-:W-:Y:S02]  /*0330*/  IMAD.MOV.U32 R11, RZ, RZ, 0x3b33710b ;  /* 0x3b33710bff0b7424 */ /* 0x000fe400078e00ff */
[----:B------:R-:W-:Y:S01]  /*0340*/  FMUL R0, R4, R4 ;  /* 0x0000000404007220 */ /* 0x000fe20000400000 */
[----:B------:R-:W-:Y:S01]  /*0350*/  IMAD.MOV.U32 R8, RZ, RZ, 0x3f6ee581 ;  /* 0x3f6ee581ff087424 */ /* 0x000fe200078e00ff */
[C---:B------:R-:W-:Y:S01]  /*0360*/  ISETP.GE.AND P0, PT, R13.reuse, RZ, PT ;  /* 0x000000ff0d00720c */ /* 0x040fe20003f06270 */
[----:B------:R-:W-:Y:S01]  /*0370*/  UMOV UR4, 0xa1fae711 ;  /* 0xa1fae71100047882 */ /* 0x000fe20000000000 */
[C---:B------:R-:W-:Y:S01]  /*0380*/  FFMA R11, R0.reuse, R11, -0.015681877732276916504 ;  /* 0xbc807748000b7423 */ /* 0x040fe2000000000b */
[----:B------:R-:W-:Y:S01]  /*0390*/  FSETP.NEU.AND P3, PT, |R13|, |R2|, PT ;  /* 0x400000020d00720b */ /* 0x000fe20003f6d200 */
[----:B------:R-:W-:Y:S01]  /*03a0*/  UMOV UR5, 0x3f91df46 ;  /* 0x3f91df4600057882 */ /* 0x000fe20000000000 */
[----:B------:R-:W-:Y:S01]  /*03b0*/  FSETP.NEU.AND P1, PT, R3, RZ, PT ;  /* 0x000000ff0300720b */ /* 0x000fe20003f2d000 */
[C---:B------:R-:W-:Y:S01]  /*03c0*/  FFMA R11, R0.reuse, R11, 0.042200751602649688721 ;  /* 0x3d2cdab2000b7423 */ /* 0x040fe2000000000b */
[----:B------:R-:W-:Y:S03]  /*03d0*/  BSSY.RECONVERGENT B0, `(.L_x_5) ;  /* 0x000005c000007945 */ /* 0x000fe60003800200 */
[----:B------:R-:W-:-:S04]  /*03e0*/  FFMA R11, R0, R11, -0.074792981147766113281 ;  /* 0xbd992d10000b7423 */ /* 0x000fc8000000000b */
[----:B------:R-:W-:-:S04]  /*03f0*/  FFMA R11, R0, R11, 0.10640415549278259277 ;  /* 0x3dd9ea6c000b7423 */ /* 0x000fc8000000000b */
[----:B------:R-:W-:-:S04]  /*0400*/  FFMA R11, R0, R11, -0.14207722246646881104 ;  /* 0xbe117cb1000b7423 */ /* 0x000fc8000000000b */
[----:B------:R-:W-:-:S04]  /*0410*/  FFMA R11, R0, R11, 0.19993925094604492188 ;  /* 0x3e4cbce0000b7423 */ /* 0x000fc8000000000b */
[----:B------:R-:W-:-:S04]  /*0420*/  FFMA R11, R0, R11, -0.33333197236061096191 ;  /* 0xbeaaaa7d000b7423 */ /* 0x000fc8000000000b */
[----:B------:R-:W-:Y:S02]  /*0430*/  FMUL R17, R0, R11 ;  /* 0x0000000b00117220 */ /* 0x000fe40000400000 */
[----:B------:R-:W2:Y:S02]  /*0440*/  LDC R11, c[0x0][0x398] ;  /* 0x0000e600ff0b7b82 */ /* 0x000ea40000000800 */
[----:B------:R-:W-:Y:S01]  /*0450*/  FFMA R17, R17, R4, R4 ;  /* 0x0000000411117223 */ /* 0x000fe20000000004 */
[----:B------:R-:W-:-:S03]  /*0460*/  FSEL R4, R8, 1.8663789033889770508, P2 ;  /* 0x3feee58108047808 */ /* 0x000fc60001000000 */
[----:B------:R-:W-:-:S05]  /*0470*/  FFMA R0, R8, 1.6832555532455444336, -R17 ;  /* 0x3fd774eb08007823 */ /* 0x000fca0000000811 */
[-C--:B0-----:R-:W-:Y:S01]  /*0480*/  FSEL R15, R0, R17.reuse, P2 ;  /* 0x00000011000f7208 */ /* 0x081fe20001000000 */
[----:B------:R-:W-:Y:S01]  /*0490*/  HFMA2 R0, -RZ, RZ, 2.04296875, -15.78125 ;  /* 0x4016cbe4ff007431 */ /* 0x000fe200000001ff */
[----:B------:R-:W-:-:S05]  /*04a0*/  FSEL R17, R17, -R17, P2 ;  /* 0x8000001111117208 */ /* 0x000fca0001000000 */
[----:B------:R-:W-:Y:S01]  /*04b0*/  @!P0 FFMA R15, R4, 1.6832555532455444336, R17 ;  /* 0x3fd774eb040f8823 */ /* 0x000fe20000000011 */
[----:B------:R-:W-:Y:S01]  /*04c0*/  @!P3 FSEL R15, R0, 0.78539818525314331055, !P0 ;  /* 0x3f490fdb000fb808 */ /* 0x000fe20004000000 */
[----:B------:R-:W-:Y:S01]  /*04d0*/  FADD R0, |R13|, |R2| ;  /* 0x400000020d007221 */ /* 0x000fe20000000200 */
[----:B------:R-:W-:-:S04]  /*04e0*/  @!P1 FSEL R15, RZ, 3.1415927410125732422, P0 ;  /* 0x40490fdbff0f9808 */ /* 0x000fc80000000000 */
[----:B------:R-:W-:Y:S02]  /*04f0*/  FSETP.NAN.AND P0, PT, R0, R0, PT ;  /* 0x000000000000720b */ /* 0x000fe40003f08000 */
[----:B------:R-:W-:-:S04]  /*0500*/  LOP3.LUT R15, R15, 0x80000000, R2, 0xb8, !PT ;  /* 0x800000000f0f7812 */ /* 0x000fc800078eb802 */
[----:B------:R-:W-:-:S04]  /*0510*/  FSEL R15, R0, R15, P0 ;  /* 0x0000000f000f7208 */ /* 0x000fc80000000000 */
[----:B------:R-:W-:Y:S01]  /*0520*/  F2F.F64.F32 R2, R15 ;  /* 0x0000000f00027310 */ /* 0x000fe20000201800 */
[----:B--2---:R-:W-:-:S07]  /*0530*/  FMUL R14, R14, R11 ;  /* 0x0000000b0e0e7220 */ /* 0x004fce0000400000 */
[----:B------:R-:W0:Y:S02]  /*0540*/  F2F.F64.F32 R12, R14 ;  /* 0x0000000e000c7310 */ /* 0x000e240000201800 */
[----:B0-----:R-:W-:Y:S01]  /*0550*/  DFMA R2, R12, UR4, R2 ;  /* 0x000000040c027c2b */ /* 0x001fe20008000002 */
[----:B------:R-:W0:Y:S05]  /*0560*/  LDC.64 R12, c[0x0][0x3b0] ;  /* 0x0000ec00ff0c7b82 */ /* 0x000e2a0000000a00 */
[----:B------:R-:W1:Y:S02]  /*0570*/  F2F.F32.F64 R17, R2 ;  /* 0x0000000200117310 */ /* 0x000e640000301000 */
[C---:B-1----:R-:W-:Y:S01]  /*0580*/  FMUL R0, R17.reuse, 0.63661974668502807617 ;  /* 0x3f22f98311007820 */ /* 0x042fe20000400000 */
[----:B------:R-:W-:Y:S01]  /*0590*/  FSETP.GE.AND P0, PT, |R17|, 105615, PT ;  /* 0x47ce47801100780b */ /* 0x000fe20003f06200 */
[----:B0-----:R-:W-:-:S04]  /*05a0*/  IMAD.WIDE R12, R10, 0x4, R12 ;  /* 0x000000040a0c7825 */ /* 0x001fc800078e020c */
[----:B------:R-:W0:Y:S01]  /*05b0*/  F2I.NTZ R0, R0 ;  /* 0x0000000000007305 */ /* 0x000e220000203100 */
[----:B------:R1:W-:Y:S01]  /*05c0*/  STG.E desc[UR6][R12.64], R17 ;  /* 0x000000110c007986 */ /* 0x0003e2000c101906 */
[----:B0-----:R-:W-:-:S05]  /*05d0*/  I2FP.F32.S32 R4, R0 ;  /* 0x0000000000047245 */ /* 0x001fca0000201400 */
[----:B------:R-:W-:-:S04]  /*05e0*/  FFMA R19, R4, -1.5707962512969970703, R17 ;  /* 0xbfc90fda04137823 */ /* 0x000fc80000000011 */
[----:B------:R-:W-:-:S04]  /*05f0*/  FFMA R19, R4, -7.5497894158615963534e-08, R19 ;  /* 0xb3a2216804137823 */ /* 0x000fc80000000013 */
[----:B------:R-:W-:Y:S01]  /*0600*/  FFMA R4, R4, -5.3903029534742383927e-15, R19 ;  /* 0xa7c234c504047823 */ /* 0x000fe20000000013 */
[----:B-1----:R-:W-:Y:S06]  /*0610*/  @!P0 BRA `(.L_x_6) ;  /* 0x0000000000dc8947 */ /* 0x002fec0003800000 */
[----:B------:R-:W-:-:S13]  /*0620*/  FSETP.NEU.AND P0, PT, |R17|, +INF , PT ;  /* 0x7f8000001100780b */ /* 0x000fda0003f0d200 */
[----:B------:R-:W-:Y:S01]  /*0630*/  @!P0 FMUL R4, RZ, R17 ;  /* 0x00000011ff048220 */ /* 0x000fe20000400000 */
[----:B------:R-:W-:Y:S01]  /*0640*/  @!P0 IMAD.MOV.U32 R0, RZ, RZ, RZ ;  /* 0x000000ffff008224 */ /* 0x000fe200078e00ff */
[----:B------:R-:W-:Y:S06]  /*0650*/  @!P0 BRA `(.L_x_6) ;  /* 0x0000000000cc8947 */ /* 0x000fec0003800000 */
[----:B------:R-:W-:Y:S01]  /*0660*/  IMAD.SHL.U32 R2, R17, 0x100, RZ ;  /* 0x0000010011027824 */ /* 0x000fe200078e00ff */
[----:B------:R-:W0:Y:S01]  /*0670*/  LDCU.64 UR8, c[0x4][URZ] ;  /* 0x01000000ff0877ac */ /* 0x000e220008000a00 */
[----:B------:R-:W-:Y:S02]  /*0680*/  IMAD.MOV.U32 R8, RZ, RZ, RZ ;  /* 0x000000ffff087224 */ /* 0x000fe400078e00ff */
[----:B------:R-:W-:Y:S01]  /*0690*/  IMAD.MOV.U32 R0, RZ, RZ, R1 ;  /* 0x000000ffff007224 */ /* 0x000fe200078e0001 */
[----:B------:R-:W-:Y:S01]  /*06a0*/  LOP3.LUT R21, R2, 0x80000000, RZ, 0xfc, !PT ;  /* 0x8000000002157812 */ /* 0x000fe200078efcff */
[----:B------:R-:W-:Y:S01]  /*06b0*/  UMOV UR5, URZ ;  /* 0x000000ff00057c82 */ /* 0x000fe20008000000 */
[----:B------:R-:W-:-:S05]  /*06c0*/  UMOV UR4, URZ ;  /* 0x000000ff00047c82 */ /* 0x000fca0008000000 */
.L_x_7:
[----:B0-----:R-:W-:Y:S01]  /*06d0*/  IMAD.U32 R14, RZ, RZ, UR8 ;  /* 0x00000008ff0e7e24 */ /* 0x001fe2000f8e00ff */
[----:B------:R-:W-:-:S05]  /*06e0*/  MOV R15, UR9 ;  /* 0x00000009000f7c02 */ /* 0x000fca0008000f00 */
[----:B------:R-:W2:Y:S01]  /*06f0*/  LDG.E.CONSTANT R2, desc[UR6][R14.64] ;  /* 0x000000060e027981 */ /* 0x000ea2000c1e9900 */
[----:B------:R-:W-:Y:S02]  /*0700*/  UIADD3 UR8, UP0, UPT, UR8, 0x4, URZ ;  /* 0x0000000408087890 */ /* 0x000fe4000ff1e0ff */
[----:B------:R-:W-:Y:S02]  /*0710*/  UIADD3 UR4, UPT, UPT, UR4, 0x1, URZ ;  /* 0x0000000104047890 */ /* 0x000fe4000fffe0ff */
[----:B------:R-:W-:Y:S02]  /*0720*/  UIADD3.X UR9, UPT, UPT, URZ, UR9, URZ, UP0, !UPT ;  /* 0x00000009ff097290 */ /* 0x000fe400087fe4ff */
[----:B------:R-:W-:Y:S01]  /*0730*/  UISETP.NE.AND UP0, UPT, UR4, 0x6, UPT ;  /* 0x000000060400788c */ /* 0x000fe2000bf05270 */
[----:B--2---:R-:W-:-:S03]  /*0740*/  IMAD.WIDE.U32 R2, R2, R21, RZ ;  /* 0x0000001502027225 */ /* 0x004fc600078e00ff */
[----:B------:R-:W-:-:S04]  /*0750*/  IADD3 R19, P0, PT, R2, R8, RZ ;  /* 0x0000000802137210 */ /* 0x000fc80007f1e0ff */
[----:B------:R-:W-:Y:S01]  /*0760*/  IADD3.X R8, PT, PT, R3, UR5, RZ, P0, !PT ;  /* 0x0000000503087c10 */ /* 0x000fe200087fe4ff */
[----:B------:R0:W-:Y:S02]  /*0770*/  STL [R0], R19 ;  /* 0x0000001300007387 */ /* 0x0001e40000100800 */
[----:B0-----:R-:W-:Y:S01]  /*0780*/  VIADD R0, R0, 0x4 ;  /* 0x0000000400007836 */ /* 0x001fe20000000000 */
[----:B------:R-:W-:Y:S06]  /*0790*/  BRA.U UP0, `(.L_x_7) ;  /* 0xfffffffd00cc7547 */ /* 0x000fec000b83ffff */
[----:B------:R-:W-:Y:S01]  /*07a0*/  SHF.R.U32.HI R4, RZ, 0x17, R17 ;  /* 0x00000017ff047819 */ /* 0x000fe20000011611 */
[----:B------:R0:W-:Y:S03]  /*07b0*/  STL [R1+0x18], R8 ;  /* 0x0000180801007387 */ /* 0x0001e60000100800 */
[C---:B------:R-:W-:Y:S02]  /*07c0*/  LOP3.LUT R0, R4.reuse, 0xe0, RZ, 0xc0, !PT ;  /* 0x000000e004007812 */ /* 0x040fe400078ec0ff */
[----:B------:R-:W-:-:S03]  /*07d0*/  LOP3.LUT P0, RZ, R4, 0x1f, RZ, 0xc0, !PT ;  /* 0x0000001f04ff7812 */ /* 0x000fc6000780c0ff */
[----:B------:R-:W-:-:S05]  /*07e0*/  VIADD R0, R0, 0xffffff80 ;  /* 0xffffff8000007836 */ /* 0x000fca0000000000 */
[----:B------:R-:W-:-:S05]  /*07f0*/  SHF.R.U32.HI R0, RZ, 0x5, R0 ;  /* 0x00000005ff007819 */ /* 0x000fca0000011600 */
[----:B------:R-:W-:-:S05]  /*0800*/  IMAD R16, R0, -0x4, R1 ;  /* 0xfffffffc00107824 */ /* 0x000fca00078e0201 */
[----:B------:R-:W2:Y:S04]  /*0810*/  LDL R0, [R16+0x18] ;  /* 0x0000180010007983 */ /* 0x000ea80000100800 */
[----:B------:R-:W2:Y:S04]  /*0820*/  LDL R3, [R16+0x14] ;  /* 0x0000140010037983 */ /* 0x000ea80000100800 */
[----:B------:R-:W3:Y:S01]  /*0830*/  @P0 LDL R2, [R16+0x10] ;  /* 0x0000100010020983 */ /* 0x000ee20000100800 */
[----:B------:R-:W-:Y:S01]  /*0840*/  LOP3.LUT R4, R4, 0x1f, RZ, 0xc0, !PT ;  /* 0x0000001f04047812 */ /* 0x000fe200078ec0ff */
[----:B------:R-:W-:Y:S01]  /*0850*/  UMOV UR4, 0x54442d19 ;  /* 0x54442d1900047882 */ /* 0x000fe20000000000 */
[----:B------:R-:W-:-:S02]  /*0860*/  UMOV UR5, 0x3bf921fb ;  /* 0x3bf921fb00057882 */ /* 0x000fc40000000000 */
[-C--:B--2---:R-:W-:Y:S02]  /*0870*/  @P0 SHF.L.W.U32.HI R0, R3, R4.reuse, R0 ;  /* 0x0000000403000219 */ /* 0x084fe40000010e00 */
[----:B---3--:R-:W-:Y:S02]  /*0880*/  @P0 SHF.L.W.U32.HI R3, R2, R4, R3 ;  /* 0x0000000402030219 */ /* 0x008fe40000010e03 */
[----:B------:R-:W-:Y:S02]  /*0890*/  ISETP.GE.AND P0, PT, R17, RZ, PT ;  /* 0x000000ff1100720c */ /* 0x000fe40003f06270 */
[C---:B------:R-:W-:Y:S01]  /*08a0*/  SHF.L.W.U32.HI R2, R3.reuse, 0x2, R0 ;  /* 0x0000000203027819 */ /* 0x040fe20000010e00 */
[----:B------:R-:W-:-:S03]  /*08b0*/  IMAD.SHL.U32 R3, R3, 0x4, RZ ;  /* 0x0000000403037824 */ /* 0x000fc600078e00ff */
[----:B------:R-:W-:Y:S02]  /*08c0*/  SHF.R.S32.HI R4, RZ, 0x1f, R2 ;  /* 0x0000001fff047819 */ /* 0x000fe40000011402 */
[----:B------:R-:W-:Y:S02]  /*08d0*/  LOP3.LUT R17, R2, R17, RZ, 0x3c, !PT ;  /* 0x0000001102117212 */ /* 0x000fe400078e3cff */
[C---:B------:R-:W-:Y:S02]  /*08e0*/  LOP3.LUT R14, R4.reuse, R3, RZ, 0x3c, !PT ;  /* 0x00000003040e7212 */ /* 0x040fe400078e3cff */
[----:B------:R-:W-:Y:S02]  /*08f0*/  LOP3.LUT R15, R4, R2, RZ, 0x3c, !PT ;  /* 0x00000002040f7212 */ /* 0x000fe400078e3cff */
[----:B------:R-:W-:Y:S02]  /*0900*/  SHF.R.U32.HI R3, RZ, 0x1e, R0 ;  /* 0x0000001eff037819 */ /* 0x000fe40000011600 */
[----:B------:R-:W-:-:S02]  /*0910*/  ISETP.GE.AND P1, PT, R17, RZ, PT ;  /* 0x000000ff1100720c */ /* 0x000fc40003f26270 */
[----:B------:R-:W1:Y:S01]  /*0920*/  I2F.F64.S64 R14, R14 ;  /* 0x0000000e000e7312 */ /* 0x000e620000301c00 */
[----:B------:R-:W-:-:S05]  /*0930*/  LEA.HI R0, R2, R3, RZ, 0x1 ;  /* 0x0000000302007211 */ /* 0x000fca00078f08ff */
[----:B------:R-:W-:-:S04]  /*0940*/  IMAD.MOV R2, RZ, RZ, -R0 ;  /* 0x000000ffff027224 */ /* 0x000fc800078e0a00 */
[----:B------:R-:W-:Y:S01]  /*0950*/  @!P0 IMAD.MOV.U32 R0, RZ, RZ, R2 ;  /* 0x000000ffff008224 */ /* 0x000fe200078e0002 */
[----:B-1----:R-:W-:-:S10]  /*0960*/  DMUL R18, R14, UR4 ;  /* 0x000000040e127c28 */ /* 0x002fd40008000000 */
[----:B------:R-:W1:Y:S02]  /*0970*/  F2F.F32.F64 R18, R18 ;  /* 0x0000001200127310 */ /* 0x000e640000301000 */
[----:B01----:R-:W-:-:S07]  /*0980*/  FSEL R4, -R18, R18, !P1 ;  /* 0x0000001212047208 */ /* 0x003fce0004800100 */
.L_x_6:
[----:B------:R-:W-:Y:S05]  /*0990*/  BSYNC.RECONVERGENT B0 ;  /* 0x0000000000007941 */ /* 0x000fea0003800200 */
.L_x_5:
[----:B------:R-:W-:Y:S01]  /*09a0*/  MOV R14, 0x37cbac00 ;  /* 0x37cbac00000e7802 */ /* 0x000fe20000000f00 */
[----:B------:R-:W-:Y:S01]  /*09b0*/  FMUL R3, R4, R4 ;  /* 0x0000000404037220 */ /* 0x000fe20000400000 */
[----:B------:R-:W-:Y:S01]  /*09c0*/  LOP3.LUT R8, R0, 0x1, RZ, 0xc0, !PT ;  /* 0x0000000100087812 */ /* 0x000fe200078ec0ff */
[----:B------:R-:W-:Y:S02]  /*09d0*/  IMAD.MOV.U32 R15, RZ, RZ, 0x3c0885e4 ;  /* 0x3c0885e4ff0f7424 */ /* 0x000fe400078e00ff */
[----:B------:R-:W-:Y:S01]  /*09e0*/  FFMA R2, R3, R14, -0.0013887860113754868507 ;  /* 0xbab607ed03027423 */ /* 0x000fe2000000000e */
[----:B------:R-:W-:Y:S01]  /*09f0*/  ISETP.NE.U32.AND P0, PT, R8, 0x1, PT ;  /* 0x000000010800780c */ /* 0x000fe20003f05070 */
[----:B------:R-:W-:Y:S02]  /*0a00*/  VIADD R0, R0, 0x1 ;  /* 0x0000000100007836 */ /* 0x000fe40000000000 */
[----:B------:R-:W-:Y:S01]  /*0a10*/  IMAD.MOV.U32 R16, RZ, RZ, 0x3e2aaaa8 ;  /* 0x3e2aaaa8ff107424 */ /* 0x000fe200078e00ff */
[----:B------:R-:W-:-:S02]  /*0a20*/  FSEL R2, R2, -0.00019574658654164522886, P0 ;  /* 0xb94d415302027808 */ /* 0x000fc40000000000 */
[----:B------:R-:W-:Y:S02]  /*0a30*/  FSEL R8, R15, 0.041666727513074874878, !P0 ;  /* 0x3d2aaabb0f087808 */ /* 0x000fe40004000000 */
[----:B------:R-:W-:Y:S02]  /*0a40*/  LOP3.LUT P1, RZ, R0, 0x2, RZ, 0xc0, !PT ;  /* 0x0000000200ff7812 */ /* 0x000fe4000782c0ff */
[----:B------:R-:W-:Y:S01]  /*0a50*/  FSEL R0, R4, 1, !P0 ;  /* 0x3f80000004007808 */ /* 0x000fe20004000000 */
[----:B------:R-:W-:Y:S01]  /*0a60*/  FFMA R2, R3, R2, R8 ;  /* 0x0000000203027223 */ /* 0x000fe20000000008 */
[----:B------:R-:W-:-:S03]  /*0a70*/  FSEL R19, -R16, -0.4999999701976776123, !P0 ;  /* 0xbeffffff10137808 */ /* 0x000fc60004000100 */
[C---:B------:R-:W-:Y:S02]  /*0a80*/  FFMA R17, R3.reuse, R0, RZ ;  /* 0x0000000003117223 */ /* 0x040fe400000000ff */
[----:B------:R-:W-:-:S04]  /*0a90*/  FFMA R2, R3, R2, R19 ;  /* 0x0000000203027223 */ /* 0x000fc80000000013 */
[----:B------:R-:W-:-:S04]  /*0aa0*/  FFMA R0, R17, R2, R0 ;  /* 0x0000000211007223 */ /* 0x000fc80000000000 */
[----:B------:R-:W-:-:S04]  /*0ab0*/  @P1 FADD R0, RZ, -R0 ;  /* 0x80000000ff001221 */ /* 0x000fc80000000000 */
[----:B------:R-:W-:-:S05]  /*0ac0*/  FMUL R17, R0, R9 ;  /* 0x0000000900117220 */ /* 0x000fca0000400000 */
[----:B------:R0:W-:Y:S04]  /*0ad0*/  STG.E desc[UR6][R6.64], R17 ;  /* 0x0000001106007986 */ /* 0x0001e8000c101906 */
[----:B------:R-:W2:Y:S01]  /*0ae0*/  LDG.E R19, desc[UR6][R12.64] ;  /* 0x000000060c137981 */ /* 0x000ea2000c1e1900 */
[----:B------:R-:W-:Y:S01]  /*0af0*/  BSSY.RECONVERGENT B0, `(.L_x_8) ;  /* 0x000003c000007945 */ /* 0x000fe20003800200 */
[C---:B--2---:R-:W-:Y:S01]  /*0b00*/  FMUL R0, R19.reuse, 0.63661974668502807617 ;  /* 0x3f22f98313007820 */ /* 0x044fe20000400000 */
[----:B------:R-:W-:-:S05]  /*0b10*/  FSETP.GE.AND P0, PT, |R19|, 105615, PT ;  /* 0x47ce47801300780b */ /* 0x000fca0003f06200 */
[----:B------:R-:W1:Y:S02]  /*0b20*/  F2I.NTZ R0, R0 ;  /* 0x0000000000007305 */ /* 0x000e640000203100 */
[----:B-1----:R-:W-:-:S05]  /*0b30*/  I2FP.F32.S32 R2, R0 ;  /* 0x0000000000027245 */ /* 0x002fca0000201400 */
[----:B------:R-:W-:-:S04]  /*0b40*/  FFMA R3, R2, -1.5707962512969970703, R19 ;  /* 0xbfc90fda02037823 */ /* 0x000fc80000000013 */
[----:B------:R-:W-:-:S04]  /*0b50*/  FFMA R3, R2, -7.5497894158615963534e-08, R3 ;  /* 0xb3a2216802037823 */ /* 0x000fc80000000003 */
[----:B------:R-:W-:Y:S01]  /*0b60*/  FFMA R4, R2, -5.3903029534742383927e-15, R3 ;  /* 0xa7c234c502047823 */ /* 0x000fe20000000003 */
[----:B0-----:R-:W-:Y:S06]  /*0b70*/  @!P0 BRA `(.L_x_9) ;  /* 0x0000000000cc8947 */ /* 0x001fec0003800000 */
[----:B------:R-:W-:-:S13]  /*0b80*/  FSETP.NEU.AND P0, PT, |R19|, +INF , PT ;  /* 0x7f8000001300780b */ /* 0x000fda0003f0d200 */
[----:B------:R-:W-:Y:S01]  /*0b90*/  @!P0 FMUL R4, RZ, R19 ;  /* 0x00000013ff048220 */ /* 0x000fe20000400000 */
[----:B------:R-:W-:Y:S01]  /*0ba0*/  @!P0 IMAD.MOV.U32 R0, RZ, RZ, RZ ;  /* 0x000000ffff008224 */ /* 0x000fe200078e00ff */
[----:B------:R-:W-:Y:S06]  /*0bb0*/  @!P0 BRA `(.L_x_9) ;  /* 0x0000000000bc8947 */ /* 0x000fec0003800000 */
[----:B------:R-:W0:Y:S01]  /*0bc0*/  LDC.64 R2, c[0x4][RZ] ;  /* 0x01000000ff027b82 */ /* 0x000e220000000a00 */
[----:B------:R-:W-:Y:S02]  /*0bd0*/  IMAD.SHL.U32 R4, R19, 0x100, RZ ;  /* 0x0000010013047824 */ /* 0x000fe400078e00ff */
[----:B------:R-:W-:Y:S02]  /*0be0*/  HFMA2 R8, -RZ, RZ, 0, 0 ;  /* 0x00000000ff087431 */ /* 0x000fe400000001ff */
[----:B------:R-:W-:Y:S01]  /*0bf0*/  IMAD.MOV.U32 R0, RZ, RZ, RZ ;  /* 0x000000ffff007224 */ /* 0x000fe200078e00ff */
[----:B------:R-:W-:Y:S01]  /*0c00*/  UMOV UR4, URZ ;  /* 0x000000ff00047c82 */ /* 0x000fe20008000000 */
[----:B------:R-:W-:-:S07]  /*0c10*/  LOP3.LUT R25, R4, 0x80000000, RZ, 0xfc, !PT ;  /* 0x8000000004197812 */ /* 0x000fce00078efcff */
.L_x_10:
[----:B0-----:R-:W-:-:S05]  /*0c20*/  IMAD.WIDE.U32 R20, R0, 0x4, R2 ;  /* 0x0000000400147825 */ /* 0x001fca00078e0002 */
[----:B------:R-:W2:Y:S01]  /*0c30*/  LDG.E.CONSTANT R12, desc[UR6][R20.64] ;  /* 0x00000006140c7981 */ /* 0x000ea2000c1e9900 */
[C---:B-1----:R-:W-:Y:S02]  /*0c40*/  IMAD R4, R0.reuse, 0x4, R1 ;  /* 0x0000000400047824 */ /* 0x042fe400078e0201 */
[----:B------:R-:W-:-:S05]  /*0c50*/  VIADD R0, R0, 0x1 ;  /* 0x0000000100007836 */ /* 0x000fca0000000000 */
[----:B------:R-:W-:Y:S01]  /*0c60*/  ISETP.NE.AND P0, PT, R0, 0x6, PT ;  /* 0x000000060000780c */ /* 0x000fe20003f05270 */
[----:B--2---:R-:W-:-:S03]  /*0c70*/  IMAD.WIDE.U32 R12, R12, R25, RZ ;  /* 0x000000190c0c7225 */ /* 0x004fc600078e00ff */
[----:B------:R-:W-:-:S04]  /*0c80*/  IADD3 R23, P1, PT, R12, R8, RZ ;  /* 0x000000080c177210 */ /* 0x000fc80007f3e0ff */
[----:B------:R-:W-:Y:S01]  /*0c90*/  IADD3.X R8, PT, PT, R13, UR4, RZ, P1, !PT ;  /* 0x000000040d087c10 */ /* 0x000fe20008ffe4ff */
[----:B------:R1:W-:Y:S04]  /*0ca0*/  STL [R4], R23 ;  /* 0x0000001704007387 */ /* 0x0003e80000100800 */
[----:B------:R-:W-:Y:S05]  /*0cb0*/  @P0 BRA `(.L_x_10) ;  /* 0xfffffffc00d80947 */ /* 0x000fea000383ffff */
[----:B-1----:R-:W-:Y:S01]  /*0cc0*/  SHF.R.U32.HI R4, RZ, 0x17, R19 ;  /* 0x00000017ff047819 */ /* 0x002fe20000011613 */
        /* <DEDUP_REMOVED lines=24> */
[----:B------:R-:W-:-:S04]  /*0e50*/  LEA.HI R0, R2, R3, RZ, 0x1 ;  /* 0x0000000302007211 */ /* 0x000fc800078f08ff */
[----:B------:R-:W-:-:S05]  /*0e60*/  IADD3 R2, PT, PT, -R0, RZ, RZ ;  /* 0x000000ff00027210 */ /* 0x000fca0007ffe1ff */
[----:B------:R-:W-:Y:S01]  /*0e70*/  @!P0 IMAD.MOV.U32 R0, RZ, RZ, R2 ;  /* 0x000000ffff008224 */ /* 0x000fe200078e0002 */
[----:B-1----:R-:W-:-:S10]  /*0e80*/  DMUL R20, R12, UR4 ;  /* 0x000000040c147c28 */ /* 0x002fd40008000000 */
[----:B------:R-:W1:Y:S02]  /*0e90*/  F2F.F32.F64 R20, R20 ;  /* 0x0000001400147310 */ /* 0x000e640000301000 */
[----:B01----:R-:W-:-:S07]  /*0ea0*/  FSEL R4, -R20, R20, !P1 ;  /* 0x0000001414047208 */ /* 0x003fce0004800100 */
.L_x_9:
[----:B------:R-:W-:Y:S05]  /*0eb0*/  BSYNC.RECONVERGENT B0 ;  /* 0x0000000000007941 */ /* 0x000fea0003800200 */
.L_x_8:
[----:B------:R-:W-:Y:S01]  /*0ec0*/  FMUL R13, R4, R4 ;  /* 0x00000004040d7220 */ /* 0x000fe20000400000 */
[C---:B------:R-:W-:Y:S02]  /*0ed0*/  LOP3.LUT R2, R0.reuse, 0x1, RZ, 0xc0, !PT ;  /* 0x0000000100027812 */ /* 0x040fe400078ec0ff */
[----:B------:R-:W-:Y:S01]  /*0ee0*/  LOP3.LUT P1, RZ, R0, 0x2, RZ, 0xc0, !PT ;  /* 0x0000000200ff7812 */ /* 0x000fe2000782c0ff */
[----:B------:R-:W-:Y:S01]  /*0ef0*/  FFMA R14, R13, R14, -0.0013887860113754868507 ;  /* 0xbab607ed0d0e7423 */ /* 0x000fe2000000000e */
[----:B------:R-:W-:Y:S02]  /*0f00*/  ISETP.NE.U32.AND P0, PT, R2, 0x1, PT ;  /* 0x000000010200780c */ /* 0x000fe40003f05070 */
[----:B------:R-:W0:Y:S02]  /*0f10*/  LDC.64 R2, c[0x0][0x3a8] ;  /* 0x0000ea00ff027b82 */ /* 0x000e240000000a00 */
[----:B------:R-:W-:Y:S02]  /*0f20*/  FSEL R8, R15, 0.041666727513074874878, P0 ;  /* 0x3d2aaabb0f087808 */ /* 0x000fe40000000000 */
[----:B------:R-:W-:-:S02]  /*0f30*/  FSEL R14, R14, -0.00019574658654164522886, !P0 ;  /* 0xb94d41530e0e7808 */ /* 0x000fc40004000000 */
[----:B------:R-:W-:Y:S02]  /*0f40*/  FSEL R15, -R16, -0.4999999701976776123, P0 ;  /* 0xbeffffff100f7808 */ /* 0x000fe40000000100 */
[----:B------:R-:W-:Y:S01]  /*0f50*/  FSEL R0, R4, 1, P0 ;  /* 0x3f80000004007808 */ /* 0x000fe20000000000 */
[----:B------:R-:W-:-:S04]  /*0f60*/  FFMA R8, R13, R14, R8 ;  /* 0x0000000e0d087223 */ /* 0x000fc80000000008 */
[C---:B------:R-:W-:Y:S01]  /*0f70*/  FFMA R8, R13.reuse, R8, R15 ;  /* 0x000000080d087223 */ /* 0x040fe2000000000f */
[----:B------:R-:W-:Y:S01]  /*0f80*/  FFMA R13, R13, R0, RZ ;  /* 0x000000000d0d7223 */ /* 0x000fe200000000ff */
[----:B------:R-:W1:Y:S03]  /*0f90*/  LDC.64 R14, c[0x0][0x388] ;  /* 0x0000e200ff0e7b82 */ /* 0x000e660000000a00 */
[----:B------:R-:W-:-:S04]  /*0fa0*/  FFMA R0, R13, R8, R0 ;  /* 0x000000080d007223 */ /* 0x000fc80000000000 */
[----:B------:R-:W-:-:S04]  /*0fb0*/  @P1 FADD R0, RZ, -R0 ;  /* 0x80000000ff001221 */ /* 0x000fc80000000000 */
[----:B------:R-:W-:Y:S01]  /*0fc0*/  FMUL R19, R0, R9 ;  /* 0x0000000900137220 */ /* 0x000fe20000400000 */
[----:B0-----:R-:W-:-:S04]  /*0fd0*/  IMAD.WIDE R8, R10, 0x4, R2 ;  /* 0x000000040a087825 */ /* 0x001fc800078e0202 */
[----:B------:R0:W-:Y:S04]  /*0fe0*/  STG.E desc[UR6][R6.64+0x4], R19 ;  /* 0x0000041306007986 */ /* 0x0001e8000c101906 */
[----:B------:R-:W2:Y:S01]  /*0ff0*/  LDG.E R8, desc[UR6][R8.64] ;  /* 0x0000000608087981 */ /* 0x000ea2000c1e1900 */
[----:B------:R-:W-:Y:S01]  /*1000*/  UMOV UR4, 0x1dd1a21f ;  /* 0x1dd1a21f00047882 */ /* 0x000fe20000000000 */
[----:B------:R-:W-:Y:S01]  /*1010*/  UMOV UR5, 0x3f74cec4 ;  /* 0x3f74cec400057882 */ /* 0x000fe20000000000 */
[----:B--2---:R-:W2:Y:S02]  /*1020*/  F2F.F64.F32 R2, R8 ;  /* 0x0000000800027310 */ /* 0x004ea40000201800 */
[----:B--2---:R-:W-:Y:S01]  /*1030*/  DMUL R12, R2, UR4 ;  /* 0x00000004020c7c28 */ /* 0x004fe20008000000 */
[----:B------:R-:W2:Y:S01]  /*1040*/  LDCU UR4, c[0x0][0x380] ;  /* 0x00007000ff0477ac */ /* 0x000ea20008000800 */
[----:B-1----:R-:W-:-:S08]  /*1050*/  IMAD.WIDE R2, R10, 0xc, R14 ;  /* 0x0000000c0a027825 */ /* 0x002fd000078e020e */
[----:B------:R-:W1:Y:S02]  /*1060*/  F2F.F32.F64 R13, R12 ;  /* 0x0000000c000d7310 */ /* 0x000e640000301000 */
[----:B-1----:R0:W-:Y:S04]  /*1070*/  STG.E desc[UR6][R6.64+0x8], R13 ;  /* 0x0000080d06007986 */ /* 0x0021e8000c101906 */
[----:B------:R-:W3:Y:S04]  /*1080*/  LDG.E R0, desc[UR6][R2.64] ;  /* 0x0000000602007981 */ /* 0x000ee8000c1e1900 */
[----:B------:R-:W4:Y:S04]  /*1090*/  LDG.E R15, desc[UR6][R2.64+0x4] ;  /* 0x00000406020f7981 */ /* 0x000f28000c1e1900 */
[----:B------:R-:W5:Y:S01]  /*10a0*/  LDG.E R9, desc[UR6][R2.64+0x8] ;  /* 0x0000080602097981 */ /* 0x000f62000c1e1900 */
[----:B---3--:R-:W-:-:S05]  /*10b0*/  FFMA R17, R17, R11, R0 ;  /* 0x0000000b11117223 */ /* 0x008fca0000000000 */
[----:B------:R0:W-:Y:S04]  /*10c0*/  STG.E desc[UR6][R2.64], R17 ;  /* 0x0000001102007986 */ /* 0x0001e8000c101906 */
[----:B------:R-:W4:Y:S02]  /*10d0*/  LDG.E R0, desc[UR6][R6.64+0x4] ;  /* 0x0000040606007981 */ /* 0x000f24000c1e1900 */
[----:B----4-:R-:W-:-:S05]  /*10e0*/  FFMA R15, R0, R11, R15 ;  /* 0x0000000b000f7223 */ /* 0x010fca000000000f */
[----:B------:R0:W-:Y:S04]  /*10f0*/  STG.E desc[UR6][R2.64+0x4], R15 ;  /* 0x0000040f02007986 */ /* 0x0001e8000c101906 */
[----:B------:R-:W5:Y:S01]  /*1100*/  LDG.E R0, desc[UR6][R6.64+0x8] ;  /* 0x0000080606007981 */ /* 0x000f62000c1e1900 */
[----:B------:R-:W-:-:S05]  /*1110*/  IMAD.IADD R10, R5, 0x1, R10 ;  /* 0x00000001050a7824 */ /* 0x000fca00078e020a */
[----:B--2---:R-:W-:Y:S01]  /*1120*/  ISETP.GE.AND P0, PT, R10, UR4, PT ;  /* 0x000000040a007c0c */ /* 0x004fe2000bf06270 */
[----:B-----5:R-:W-:-:S05]  /*1130*/  FFMA R9, R0, R11, R9 ;  /* 0x0000000b00097223 */ /* 0x020fca0000000009 */
[----:B------:R0:W-:Y:S07]  /*1140*/  STG.E desc[UR6][R2.64+0x8], R9 ;  /* 0x0000080902007986 */ /* 0x0001ee000c101906 */
[----:B------:R-:W-:Y:S05]  /*1150*/  @!P0 BRA `(.L_x_11) ;  /* 0xffffffec00d88947 */ /* 0x000fea000383ffff */
[----:B------:R-:W-:Y:S05]  /*1160*/  EXIT ;  /* 0x000000000000794d */ /* 0x000fea0003800000 */
        .weak           $__internal_0_$__cuda_sm20_sqrt_rn_f32_slowpath
        .type           $__internal_0_$__cuda_sm20_sqrt_rn_f32_slowpath,@function
        .size           $__internal_0_$__cuda_sm20_sqrt_rn_f32_slowpath,($__internal_1_$__cuda_sm3x_div_rn_noftz_f32_slowpath - $__internal_0_$__cuda_sm20_sqrt_rn_f32_slowpath)
$__internal_0_$__cuda_sm20_sqrt_rn_f32_slowpath:
[----:B------:R-:W-:-:S13]  /*1170*/  LOP3.LUT P0, RZ, R4, 0x7fffffff, RZ, 0xc0, !PT ;  /* 0x7fffffff04ff7812 */ /* 0x000fda000780c0ff */
[----:B------:R-:W-:Y:S01]  /*1180*/  @!P0 IMAD.MOV.U32 R3, RZ, RZ, R4 ;  /* 0x000000ffff038224 */ /* 0x000fe200078e0004 */
[----:B------:R-:W-:Y:S06]  /*1190*/  @!P0 BRA `(.L_x_12) ;  /* 0x0000000000448947 */ /* 0x000fec0003800000 */
[----:B------:R-:W-:Y:S01]  /*11a0*/  FSETP.GEU.FTZ.AND P0, PT, R4, RZ, PT ;  /* 0x000000ff0400720b */ /* 0x000fe20003f1e000 */
[----:B------:R-:W-:-:S12]  /*11b0*/  IMAD.MOV.U32 R0, RZ, RZ, R4 ;  /* 0x000000ffff007224 */ /* 0x000fd800078e0004 */
[----:B------:R-:W-:Y:S01]  /*11c0*/  @!P0 IMAD.MOV.U32 R3, RZ, RZ, 0x7fffffff ;  /* 0x7fffffffff038424 */ /* 0x000fe200078e00ff */
[----:B------:R-:W-:Y:S06]  /*11d0*/  @!P0 BRA `(.L_x_12) ;  /* 0x0000000000348947 */ /* 0x000fec0003800000 */
[----:B------:R-:W-:-:S13]  /*11e0*/  FSETP.GTU.FTZ.AND P0, PT, |R0|, +INF , PT ;  /* 0x7f8000000000780b */ /* 0x000fda0003f1c200 */
[----:B------:R-:W-:Y:S01]  /*11f0*/  @P0 FADD.FTZ R3, R0, 1 ;  /* 0x3f80000000030421 */ /* 0x000fe20000010000 */
[----:B------:R-:W-:Y:S06]  /*1200*/  @P0 BRA `(.L_x_12) ;  /* 0x0000000000280947 */ /* 0x000fec0003800000 */
[----:B------:R-:W-:-:S13]  /*1210*/  FSETP.NEU.FTZ.AND P0, PT, |R0|, +INF , PT ;  /* 0x7f8000000000780b */ /* 0x000fda0003f1d200 */
[----:B------:R-:W-:-:S04]  /*1220*/  @P0 FFMA R4, R0, 1.84467440737095516160e+19, RZ ;  /* 0x5f80000000040823 */ /* 0x000fc800000000ff */
[----:B------:R-:W0:Y:S02]  /*1230*/  @P0 MUFU.RSQ R3, R4 ;  /* 0x0000000400030308 */ /* 0x000e240000001400 */
[----:B0-----:R-:W-:Y:S01]  /*1240*/  @P0 FMUL.FTZ R9, R4, R3 ;  /* 0x0000000304090220 */ /* 0x001fe20000410000 */
[----:B------:R-:W-:Y:S01]  /*1250*/  @P0 FMUL.FTZ R11, R3, 0.5 ;  /* 0x3f000000030b0820 */ /* 0x000fe20000410000 */
[----:B------:R-:W-:Y:S02]  /*1260*/  @!P0 MOV R3, R0 ;  /* 0x0000000000038202 */ /* 0x000fe40000000f00 */
[----:B------:R-:W-:-:S04]  /*1270*/  @P0 FADD.FTZ R8, -R9, -RZ ;  /* 0x800000ff09080221 */ /* 0x000fc80000010100 */
[----:B------:R-:W-:-:S04]  /*1280*/  @P0 FFMA R8, R9, R8, R4 ;  /* 0x0000000809080223 */ /* 0x000fc80000000004 */
[----:B------:R-:W-:-:S04]  /*1290*/  @P0 FFMA R8, R8, R11, R9 ;  /* 0x0000000b08080223 */ /* 0x000fc80000000009 */
[----:B------:R-:W-:-:S07]  /*12a0*/  @P0 FMUL.FTZ R3, R8, 2.3283064365386962891e-10 ;  /* 0x2f80000008030820 */ /* 0x000fce0000410000 */
.L_x_12:
[----:B------:R-:W-:Y:S02]  /*12b0*/  IMAD.MOV.U32 R8, RZ, RZ, R12 ;  /* 0x000000ffff087224 */ /* 0x000fe400078e000c */
[----:B------:R-:W-:-:S04]  /*12c0*/  IMAD.MOV.U32 R9, RZ, RZ, 0x0 ;  /* 0x00000000ff097424 */ /* 0x000fc800078e00ff */
[----:B------:R-:W-:Y:S05]  /*12d0*/  RET.REL.NODEC R8 `(_Z9propagateiPfS_fS_S_S_) ;  /* 0xffffffec08487950 */ /* 0x000fea0003c3ffff */
        .weak           $__internal_1_$__cuda_sm3x_div_rn_noftz_f32_slowpath
        .type           $__internal_1_$__cuda_sm3x_div_rn_noftz_f32_slowpath,@function
        .size           $__internal_1_$__cuda_sm3x_div_rn_noftz_f32_slowpath,(.L_x_26 - $__internal_1_$__cuda_sm3x_div_rn_noftz_f32_slowpath)
$__internal_1_$__cuda_sm3x_div_rn_noftz_f32_slowpath:
[----:B------:R-:W-:Y:S01]  /*12e0*/  SHF.R.U32.HI R11, RZ, 0x17, R3 ;  /* 0x00000017ff0b7819 */ /* 0x000fe20000011603 */
[----:B------:R-:W-:Y:S01]  /*12f0*/  BSSY.RECONVERGENT B1, `(.L_x_13) ;  /* 0x0000064000017945 */ /* 0x000fe20003800200 */
[--C-:B------:R-:W-:Y:S01]  /*1300*/  SHF.R.U32.HI R8, RZ, 0x17, R0.reuse ;  /* 0x00000017ff087819 */ /* 0x100fe20000011600 */
[----:B------:R-:W-:Y:S01]  /*1310*/  IMAD.MOV.U32 R12, RZ, RZ, R0 ;  /* 0x000000ffff0c7224 */ /* 0x000fe200078e0000 */
[----:B------:R-:W-:Y:S02]  /*1320*/  LOP3.LUT R11, R11, 0xff, RZ, 0xc0, !PT ;  /* 0x000000ff0b0b7812 */ /* 0x000fe400078ec0ff */
[----:B------:R-:W-:Y:S02]  /*1330*/  LOP3.LUT R14, R8, 0xff, RZ, 0xc0, !PT ;  /* 0x000000ff080e7812 */ /* 0x000fe400078ec0ff */
[----:B------:R-:W-:Y:S01]  /*1340*/  MOV R15, R3 ;  /* 0x00000003000f7202 */ /* 0x000fe20000000f00 */
[----:B------:R-:W-:Y:S02]  /*1350*/  VIADD R17, R11, 0xffffffff ;  /* 0xffffffff0b117836 */ /* 0x000fe40000000000 */
[----:B------:R-:W-:-:S03]  /*1360*/  VIADD R16, R14, 0xffffffff ;  /* 0xffffffff0e107836 */ /* 0x000fc60000000000 */
[----:B------:R-:W-:-:S04]  /*1370*/  ISETP.GT.U32.AND P0, PT, R17, 0xfd, PT ;  /* 0x000000fd1100780c */ /* 0x000fc80003f04070 */
[----:B------:R-:W-:-:S13]  /*1380*/  ISETP.GT.U32.OR P0, PT, R16, 0xfd, P0 ;  /* 0x000000fd1000780c */ /* 0x000fda0000704470 */
[----:B------:R-:W-:Y:S01]  /*1390*/  @!P0 IMAD.MOV.U32 R8, RZ, RZ, RZ ;  /* 0x000000ffff088224 */ /* 0x000fe200078e00ff */
[----:B------:R-:W-:Y:S06]  /*13a0*/  @!P0 BRA `(.L_x_14) ;  /* 0x00000000005c8947 */ /* 0x000fec0003800000 */
[----:B------:R-:W-:Y:S02]  /*13b0*/  FSETP.GTU.FTZ.AND P1, PT, |R3|, +INF , PT ;  /* 0x7f8000000300780b */ /* 0x000fe40003f3c200 */
[----:B------:R-:W-:-:S04]  /*13c0*/  FSETP.GTU.FTZ.AND P0, PT, |R0|, +INF , PT ;  /* 0x7f8000000000780b */ /* 0x000fc80003f1c200 */
[----:B------:R-:W-:-:S13]  /*13d0*/  PLOP3.LUT P0, PT, P0, P1, PT, 0xf8, 0x8f ;  /* 0x00000000008f781c */ /* 0x000fda0000703f70 */
[----:B------:R-:W-:Y:S05]  /*13e0*/  @P0 BRA `(.L_x_15) ;  /* 0x00000004004c0947 */ /* 0x000fea0003800000 */
[----:B------:R-:W-:-:S13]  /*13f0*/  LOP3.LUT P0, RZ, R15, 0x7fffffff, R12, 0xc8, !PT ;  /* 0x7fffffff0fff7812 */ /* 0x000fda000780c80c */
[----:B------:R-:W-:Y:S05]  /*1400*/  @!P0 BRA `(.L_x_16) ;  /* 0x00000004003c8947 */ /* 0x000fea0003800000 */
[C---:B------:R-:W-:Y:S02]  /*1410*/  FSETP.NEU.FTZ.AND P3, PT, |R0|.reuse, +INF , PT ;  /* 0x7f8000000000780b */ /* 0x040fe40003f7d200 */
[----:B------:R-:W-:Y:S02]  /*1420*/  FSETP.NEU.FTZ.AND P1, PT, |R3|, +INF , PT ;  /* 0x7f8000000300780b */ /* 0x000fe40003f3d200 */
[----:B------:R-:W-:-:S11]  /*1430*/  FSETP.NEU.FTZ.AND P0, PT, |R0|, +INF , PT ;  /* 0x7f8000000000780b */ /* 0x000fd60003f1d200 */
[----:B------:R-:W-:Y:S05]  /*1440*/  @!P1 BRA !P3, `(.L_x_16) ;  /* 0x00000004002c9947 */ /* 0x000fea0005800000 */
[----:B------:R-:W-:-:S04]  /*1450*/  LOP3.LUT P3, RZ, R12, 0x7fffffff, RZ, 0xc0, !PT ;  /* 0x7fffffff0cff7812 */ /* 0x000fc8000786c0ff */
[----:B------:R-:W-:-:S13]  /*1460*/  PLOP3.LUT P1, PT, P1, P3, PT, 0x2f, 0xf2 ;  /* 0x0000000000f2781c */ /* 0x000fda0000f26577 */
[----:B------:R-:W-:Y:S05]  /*1470*/  @P1 BRA `(.L_x_17) ;  /* 0x0000000400181947 */ /* 0x000fea0003800000 */
[----:B------:R-:W-:-:S04]  /*1480*/  LOP3.LUT P1, RZ, R15, 0x7fffffff, RZ, 0xc0, !PT ;  /* 0x7fffffff0fff7812 */ /* 0x000fc8000782c0ff */
[----:B------:R-:W-:-:S13]  /*1490*/  PLOP3.LUT P0, PT, P0, P1, PT, 0x2f, 0xf2 ;  /* 0x0000000000f2781c */ /* 0x000fda0000702577 */
[----:B------:R-:W-:Y:S05]  /*14a0*/  @P0 BRA `(.L_x_18) ;  /* 0x0000000400000947 */ /* 0x000fea0003800000 */
[----:B------:R-:W-:Y:S02]  /*14b0*/  ISETP.GE.AND P0, PT, R16, RZ, PT ;  /* 0x000000ff1000720c */ /* 0x000fe40003f06270 */
[----:B------:R-:W-:-:S11]  /*14c0*/  ISETP.GE.AND P1, PT, R17, RZ, PT ;  /* 0x000000ff1100720c */ /* 0x000fd60003f26270 */
[----:B------:R-:W-:Y:S02]  /*14d0*/  @P0 IMAD.MOV.U32 R8, RZ, RZ, RZ ;  /* 0x000000ffff080224 */ /* 0x000fe400078e00ff */
[----:B------:R-:W-:Y:S01]  /*14e0*/  @!P0 FFMA R12, R0, 1.84467440737095516160e+19, RZ ;  /* 0x5f800000000c8823 */ /* 0x000fe200000000ff */
[----:B------:R-:W-:Y:S02]  /*14f0*/  @!P0 IMAD.MOV.U32 R8, RZ, RZ, -0x40 ;  /* 0xffffffc0ff088424 */ /* 0x000fe400078e00ff */
[----:B------:R-:W-:Y:S02]  /*1500*/  @!P1 FFMA R15, R3, 1.84467440737095516160e+19, RZ ;  /* 0x5f800000030f9823 */ /* 0x000fe400000000ff */
[----:B------:R-:W-:-:S07]  /*1510*/  @!P1 VIADD R8, R8, 0x40 ;  /* 0x0000004008089836 */ /* 0x000fce0000000000 */
.L_x_14:
[----:B------:R-:W-:Y:S01]  /*1520*/  LEA R0, R11, 0xc0800000, 0x17 ;  /* 0xc08000000b007811 */ /* 0x000fe200078eb8ff */
[----:B------:R-:W-:Y:S01]  /*1530*/  BSSY.RECONVERGENT B2, `(.L_x_19) ;  /* 0x0000036000027945 */ /* 0x000fe20003800200 */
[----:B------:R-:W-:-:S03]  /*1540*/  IADD3 R14, PT, PT, R14, -0x7f, RZ ;  /* 0xffffff810e0e7810 */ /* 0x000fc60007ffe0ff */
[----:B------:R-:W-:Y:S02]  /*1550*/  IMAD.IADD R15, R15, 0x1, -R0 ;  /* 0x000000010f0f7824 */ /* 0x000fe400078e0a00 */
[C---:B------:R-:W-:Y:S02]  /*1560*/  IMAD R0, R14.reuse, -0x800000, R12 ;  /* 0xff8000000e007824 */ /* 0x040fe400078e020c */
[----:B------:R0:W1:Y:S01]  /*1570*/  MUFU.RCP R16, R15 ;  /* 0x0000000f00107308 */ /* 0x0000620000001000 */
[----:B------:R-:W-:Y:S01]  /*1580*/  FADD.FTZ R17, -R15, -RZ ;  /* 0x800000ff0f117221 */ /* 0x000fe20000010100 */
[----:B0-----:R-:W-:-:S05]  /*1590*/  IADD3 R15, PT, PT, R14, 0x7f, -R11 ;  /* 0x0000007f0e0f7810 */ /* 0x001fca0007ffe80b */
[----:B------:R-:W-:Y:S02]  /*15a0*/  IMAD.IADD R15, R15, 0x1, R8 ;  /* 0x000000010f0f7824 */ /* 0x000fe400078e0208 */
[----:B-1----:R-:W-:-:S04]  /*15b0*/  FFMA R19, R16, R17, 1 ;  /* 0x3f80000010137423 */ /* 0x002fc80000000011 */
[----:B------:R-:W-:-:S04]  /*15c0*/  FFMA R21, R16, R19, R16 ;  /* 0x0000001310157223 */ /* 0x000fc80000000010 */
[----:B------:R-:W-:-:S04]  /*15d0*/  FFMA R12, R0, R21, RZ ;  /* 0x00000015000c7223 */ /* 0x000fc800000000ff */
[----:B------:R-:W-:-:S04]  /*15e0*/  FFMA R19, R17, R12, R0 ;  /* 0x0000000c11137223 */ /* 0x000fc80000000000 */
[----:B------:R-:W-:-:S04]  /*15f0*/  FFMA R16, R21, R19, R12 ;  /* 0x0000001315107223 */ /* 0x000fc8000000000c */
[----:B------:R-:W-:-:S04]  /*1600*/  FFMA R17, R17, R16, R0 ;  /* 0x0000001011117223 */ /* 0x000fc80000000000 */
[----:B------:R-:W-:-:S05]  /*1610*/  FFMA R0, R21, R17, R16 ;  /* 0x0000001115007223 */ /* 0x000fca0000000010 */
[----:B------:R-:W-:-:S04]  /*1620*/  SHF.R.U32.HI R11, RZ, 0x17, R0 ;  /* 0x00000017ff0b7819 */ /* 0x000fc80000011600 */
[----:B------:R-:W-:-:S05]  /*1630*/  LOP3.LUT R11, R11, 0xff, RZ, 0xc0, !PT ;  /* 0x000000ff0b0b7812 */ /* 0x000fca00078ec0ff */
[----:B------:R-:W-:-:S04]  /*1640*/  IMAD.IADD R14, R11, 0x1, R15 ;  /* 0x000000010b0e7824 */ /* 0x000fc800078e020f */
[----:B------:R-:W-:-:S05]  /*1650*/  VIADD R8, R14, 0xffffffff ;  /* 0xffffffff0e087836 */ /* 0x000fca0000000000 */
[----:B------:R-:W-:-:S13]  /*1660*/  ISETP.GE.U32.AND P0, PT, R8, 0xfe, PT ;  /* 0x000000fe0800780c */ /* 0x000fda0003f06070 */
[----:B------:R-:W-:Y:S05]  /*1670*/  @!P0 BRA `(.L_x_20) ;  /* 0x0000000000808947 */ /* 0x000fea0003800000 */
[----:B------:R-:W-:-:S13]  /*1680*/  ISETP.GT.AND P0, PT, R14, 0xfe, PT ;  /* 0x000000fe0e00780c */ /* 0x000fda0003f04270 */
[----:B------:R-:W-:Y:S05]  /*1690*/  @P0 BRA `(.L_x_21) ;  /* 0x00000000006c0947 */ /* 0x000fea0003800000 */
[----:B------:R-:W-:-:S13]  /*16a0*/  ISETP.GE.AND P0, PT, R14, 0x1, PT ;  /* 0x000000010e00780c */ /* 0x000fda0003f06270 */
[----:B------:R-:W-:Y:S05]  /*16b0*/  @P0 BRA `(.L_x_22) ;  /* 0x0000000000740947 */ /* 0x000fea0003800000 */
[----:B------:R-:W-:Y:S02]  /*16c0*/  ISETP.GE.AND P0, PT, R14, -0x18, PT ;  /* 0xffffffe80e00780c */ /* 0x000fe40003f06270 */
[----:B------:R-:W-:-:S11]  /*16d0*/  LOP3.LUT R0, R0, 0x80000000, RZ, 0xc0, !PT ;  /* 0x8000000000007812 */ /* 0x000fd600078ec0ff */
[----:B------:R-:W-:Y:S05]  /*16e0*/  @!P0 BRA `(.L_x_22) ;  /* 0x0000000000688947 */ /* 0x000fea0003800000 */
[CCC-:B------:R-:W-:Y:S01]  /*16f0*/  FFMA.RZ R8, R21.reuse, R17.reuse, R16.reuse ;  /* 0x0000001115087223 */ /* 0x1c0fe2000000c010 */
[C---:B------:R-:W-:Y:S02]  /*1700*/  VIADD R15, R14.reuse, 0x20 ;  /* 0x000000200e0f7836 */ /* 0x040fe40000000000 */
[CCC-:B------:R-:W-:Y:S01]  /*1710*/  FFMA.RM R11, R21.reuse, R17.reuse, R16.reuse ;  /* 0x00000011150b7223 */ /* 0x1c0fe20000004010 */
[----:B------:R-:W-:Y:S02]  /*1720*/  ISETP.NE.AND P3, PT, R14, RZ, PT ;  /* 0x000000ff0e00720c */ /* 0x000fe40003f65270 */
[----:B------:R-:W-:Y:S01]  /*1730*/  LOP3.LUT R12, R8, 0x7fffff, RZ, 0xc0, !PT ;  /* 0x007fffff080c7812 */ /* 0x000fe200078ec0ff */
[----:B------:R-:W-:Y:S01]  /*1740*/  FFMA.RP R8, R21, R17, R16 ;  /* 0x0000001115087223 */ /* 0x000fe20000008010 */
[----:B------:R-:W-:Y:S01]  /*1750*/  ISETP.NE.AND P1, PT, R14, RZ, PT ;  /* 0x000000ff0e00720c */ /* 0x000fe20003f25270 */
[----:B------:R-:W-:Y:S01]  /*1760*/  IMAD.MOV R14, RZ, RZ, -R14 ;  /* 0x000000ffff0e7224 */ /* 0x000fe200078e0a0e */
[----:B------:R-:W-:-:S02]  /*1770*/  LOP3.LUT R12, R12, 0x800000, RZ, 0xfc, !PT ;  /* 0x008000000c0c7812 */ /* 0x000fc400078efcff */
[----:B------:R-:W-:Y:S02]  /*1780*/  FSETP.NEU.FTZ.AND P0, PT, R8, R11, PT ;  /* 0x0000000b0800720b */ /* 0x000fe40003f1d000 */
[----:B------:R-:W-:Y:S02]  /*1790*/  SHF.L.U32 R15, R12, R15, RZ ;  /* 0x0000000f0c0f7219 */ /* 0x000fe400000006ff */
[----:B------:R-:W-:Y:S02]  /*17a0*/  SEL R11, R14, RZ, P3 ;  /* 0x000000ff0e0b7207 */ /* 0x000fe40001800000 */
[----:B------:R-:W-:Y:S02]  /*17b0*/  ISETP.NE.AND P1, PT, R15, RZ, P1 ;  /* 0x000000ff0f00720c */ /* 0x000fe40000f25270 */
[----:B------:R-:W-:Y:S02]  /*17c0*/  SHF.R.U32.HI R11, RZ, R11, R12 ;  /* 0x0000000bff0b7219 */ /* 0x000fe4000001160c */
[----:B------:R-:W-:-:S02]  /*17d0*/  PLOP3.LUT P0, PT, P0, P1, PT, 0xf8, 0x8f ;  /* 0x00000000008f781c */ /* 0x000fc40000703f70 */
[----:B------:R-:W-:Y:S02]  /*17e0*/  SHF.R.U32.HI R15, RZ, 0x1, R11 ;  /* 0x00000001ff0f7819 */ /* 0x000fe4000001160b */
[----:B------:R-:W-:-:S04]  /*17f0*/  SEL R8, RZ, 0x1, !P0 ;  /* 0x00000001ff087807 */ /* 0x000fc80004000000 */
[----:B------:R-:W-:-:S04]  /*1800*/  LOP3.LUT R8, R8, 0x1, R15, 0xf8, !PT ;  /* 0x0000000108087812 */ /* 0x000fc800078ef80f */
[----:B------:R-:W-:-:S04]  /*1810*/  LOP3.LUT R8, R8, R11, RZ, 0xc0, !PT ;  /* 0x0000000b08087212 */ /* 0x000fc800078ec0ff */
[----:B------:R-:W-:-:S04]  /*1820*/  IADD3 R15, PT, PT, R15, R8, RZ ;  /* 0x000000080f0f7210 */ /* 0x000fc80007ffe0ff */
[----:B------:R-:W-:Y:S01]  /*1830*/  LOP3.LUT R0, R15, R0, RZ, 0xfc, !PT ;  /* 0x000000000f007212 */ /* 0x000fe200078efcff */
[----:B------:R-:W-:Y:S06]  /*1840*/  BRA `(.L_x_22) ;  /* 0x0000000000107947 */ /* 0x000fec0003800000 */
.L_x_21:
[----:B------:R-:W-:-:S04]  /*1850*/  LOP3.LUT R0, R0, 0x80000000, RZ, 0xc0, !PT ;  /* 0x8000000000007812 */ /* 0x000fc800078ec0ff */
[----:B------:R-:W-:Y:S01]  /*1860*/  LOP3.LUT R0, R0, 0x7f800000, RZ, 0xfc, !PT ;  /* 0x7f80000000007812 */ /* 0x000fe200078efcff */
[----:B------:R-:W-:Y:S06]  /*1870*/  BRA `(.L_x_22) ;  /* 0x0000000000047947 */ /* 0x000fec0003800000 */
.L_x_20:
[----:B------:R-:W-:-:S07]  /*1880*/  IMAD R0, R15, 0x800000, R0 ;  /* 0x008000000f007824 */ /* 0x000fce00078e0200 */
.L_x_22:
[----:B------:R-:W-:Y:S05]  /*1890*/  BSYNC.RECONVERGENT B2 ;  /* 0x0000000000027941 */ /* 0x000fea0003800200 */
.L_x_19:
[----:B------:R-:W-:Y:S05]  /*18a0*/  BRA `(.L_x_23) ;  /* 0x0000000000207947 */ /* 0x000fea0003800000 */
.L_x_18:
[----:B------:R-:W-:-:S04]  /*18b0*/  LOP3.LUT R0, R15, 0x80000000, R12, 0x48, !PT ;  /* 0x800000000f007812 */ /* 0x000fc800078e480c */
[----:B------:R-:W-:Y:S01]  /*18c0*/  LOP3.LUT R0, R0, 0x7f800000, RZ, 0xfc, !PT ;  /* 0x7f80000000007812 */ /* 0x000fe200078efcff */
[----:B------:R-:W-:Y:S06]  /*18d0*/  BRA `(.L_x_23) ;  /* 0x0000000000147947 */ /* 0x000fec0003800000 */
.L_x_17:
[----:B------:R-:W-:Y:S01]  /*18e0*/  LOP3.LUT R0, R15, 0x80000000, R12, 0x48, !PT ;  /* 0x800000000f007812 */ /* 0x000fe200078e480c */
[----:B------:R-:W-:Y:S06]  /*18f0*/  BRA `(.L_x_23) ;  /* 0x00000000000c7947 */ /* 0x000fec0003800000 */
.L_x_16:
[----:B------:R-:W0:Y:S01]  /*1900*/  MUFU.RSQ R0, -QNAN ;  /* 0xffc0000000007908 */ /* 0x000e220000001400 */
[----:B------:R-:W-:Y:S05]  /*1910*/  BRA `(.L_x_23) ;  /* 0x0000000000047947 */ /* 0x000fea0003800000 */
.L_x_15:
[----:B------:R-:W-:-:S07]  /*1920*/  FADD.FTZ R0, R0, R3 ;  /* 0x0000000300007221 */ /* 0x000fce0000010000 */
.L_x_23:
[----:B------:R-:W-:Y:S05]  /*1930*/  BSYNC.RECONVERGENT B1 ;  /* 0x0000000000017941 */ /* 0x000fea0003800200 */
.L_x_13:
[----:B------:R-:W-:Y:S02]  /*1940*/  IMAD.MOV.U32 R14, RZ, RZ, R4 ;  /* 0x000000ffff0e7224 */ /* 0x000fe400078e0004 */
[----:B------:R-:W-:-:S04]  /*1950*/  IMAD.MOV.U32 R15, RZ, RZ, 0x0 ;  /* 0x00000000ff0f7424 */ /* 0x000fc800078e00ff */
[----:B0-----:R-:W-:Y:S05]  /*1960*/  RET.REL.NODEC R14 `(_Z9propagateiPfS_fS_S_S_) ;  /* 0xffffffe40ea47950 */ /* 0x001fea0003c3ffff */
.L_x_24:
[----:B------:R-:W-:-:S00]  /*1970*/  BRA `(.L_x_24) ;  /* 0xfffffffc00fc7947 */ /* 0x000fc0000383ffff */
[----:B------:R-:W-:-:S00]  /*1980*/  NOP ;  /* 0x0000000000007918 */ /* 0x000fc00000000000 */
[----:B------:R-:W-:-:S00]  /*1990*/  NOP ;  /* 0x0000000000007918 */ /* 0x000fc00000000000 */
[----:B------:R-:W-:-:S00]  /*19a0*/  NOP ;  /* 0x0000000000007918 */ /* 0x000fc00000000000 */
[----:B------:R-:W-:-:S00]  /*19b0*/  NOP ;  /* 0x0000000000007918 */ /* 0x000fc00000000000 */
[----:B------:R-:W-:-:S00]  /*19c0*/  NOP ;  /* 0x0000000000007918 */ /* 0x000fc00000000000 */
[----:B------:R-:W-:-:S00]  /*19d0*/  NOP ;  /* 0x0000000000007918 */ /* 0x000fc00000000000 */
[----:B------:R-:W-:-:S00]  /*19e0*/  NOP ;  /* 0x0000000000007918 */ /* 0x000fc00000000000 */
[----:B------:R-:W-:-:S00]  /*19f0*/  NOP ;  /* 0x0000000000007918 */ /* 0x000fc00000000000 */
.L_x_26:


//--------------------- .nv.global.init           --------------------------
	.section	.nv.global.init,"aw",@progbits
	.align	4
.nv.global.init:
	.type		__cudart_i2opi_f,@object
	.size		__cudart_i2opi_f,(.L_0 - __cudart_i2opi_f)
__cudart_i2opi_f:
        /*0000*/ 	.byte	0x41, 0x90, 0x43, 0x3c, 0x99, 0x95, 0x62, 0xdb, 0xc0, 0xdd, 0x34, 0xf5, 0xd1, 0x57, 0x27, 0xfc
        /*0010*/ 	.byte	0x29, 0x15, 0x44, 0x4e, 0x6e, 0x83, 0xf9, 0xa2
.L_0:


//--------------------- .nv.shared.reserved.0     --------------------------
	.section	.nv.shared.reserved.0,"aw",@nobits
	.weak		__nv_reservedSMEM_offset_0_alias
	.size		__nv_reservedSMEM_offset_0_alias, 0, 64
	.other		__nv_reservedSMEM_offset_0_alias,@"STO_CUDA_RESERVED_SHARED STV_DEFAULT"
__nv_reservedSMEM_offset_0_alias:
	.zero		0
	.zero		64


//--------------------- .nv.constant0._Z9propagateiPfS_fS_S_S_ --------------------------
	.section	.nv.constant0._Z9propagateiPfS_fS_S_S_,"a",@progbits
	.sectionflags	@""
	.align	4
.nv.constant0._Z9propagateiPfS_fS_S_S_:
	.zero		952


//--------------------- SYMBOLS --------------------------

	.type		.nv.reservedSmem.offset0,@object
	.size		.nv.reservedSmem.offset0,0x4
